//
// Generated by NVIDIA NVVM Compiler
//
// Compiler Build ID: CL-36424714
// Cuda compilation tools, release 13.0, V13.0.88
// Based on NVVM 20.0.0
//

.version 9.0
.target sm_100
.address_size 64

	// .globl	_Z12gpuYoloLayerPKfPfjjjjf

.visible .entry _Z12gpuYoloLayerPKfPfjjjjf(
	.param .u64 .ptr .align 1 _Z12gpuYoloLayerPKfPfjjjjf_param_0,
	.param .u64 .ptr .align 1 _Z12gpuYoloLayerPKfPfjjjjf_param_1,
	.param .u32 _Z12gpuYoloLayerPKfPfjjjjf_param_2,
	.param .u32 _Z12gpuYoloLayerPKfPfjjjjf_param_3,
	.param .u32 _Z12gpuYoloLayerPKfPfjjjjf_param_4,
	.param .u32 _Z12gpuYoloLayerPKfPfjjjjf_param_5,
	.param .f32 _Z12gpuYoloLayerPKfPfjjjjf_param_6
)
{
	.reg .pred 	%p<15>;
	.reg .b32 	%r<104>;
	.reg .b32 	%f<103>;
	.reg .b64 	%rd<65>;

	ld.param.u64 	%rd3, [_Z12gpuYoloLayerPKfPfjjjjf_param_0];
	ld.param.u64 	%rd4, [_Z12gpuYoloLayerPKfPfjjjjf_param_1];
	ld.param.u32 	%r44, [_Z12gpuYoloLayerPKfPfjjjjf_param_2];
	ld.param.u32 	%r47, [_Z12gpuYoloLayerPKfPfjjjjf_param_3];
	ld.param.u32 	%r46, [_Z12gpuYoloLayerPKfPfjjjjf_param_4];
	ld.param.u32 	%r48, [_Z12gpuYoloLayerPKfPfjjjjf_param_5];
	ld.param.f32 	%f1, [_Z12gpuYoloLayerPKfPfjjjjf_param_6];
	cvta.to.global.u64 	%rd1, %rd4;
	cvta.to.global.u64 	%rd2, %rd3;
	mov.u32 	%r49, %ctaid.x;
	mov.u32 	%r50, %ntid.x;
	mov.u32 	%r51, %tid.x;
	mad.lo.s32 	%r1, %r49, %r50, %r51;
	mov.u32 	%r52, %ctaid.y;
	mov.u32 	%r53, %ntid.y;
	mov.u32 	%r54, %tid.y;
	mad.lo.s32 	%r55, %r52, %r53, %r54;
	mov.u32 	%r56, %ctaid.z;
	mov.u32 	%r57, %ntid.z;
	mov.u32 	%r58, %tid.z;
	mad.lo.s32 	%r3, %r56, %r57, %r58;
	setp.ge.u32 	%p1, %r1, %r44;
	setp.ge.u32 	%p2, %r55, %r47;
	or.pred  	%p3, %p1, %p2;
	setp.ge.u32 	%p4, %r3, %r48;
	or.pred  	%p5, %p3, %p4;
	@%p5 bra 	$L__BB0_13;
	mul.lo.s32 	%r4, %r47, %r44;
	mad.lo.s32 	%r5, %r44, %r55, %r1;
	add.f32 	%f2, %f1, 0fBF800000;
	add.s32 	%r59, %r46, 5;
	mul.lo.s32 	%r6, %r59, %r3;
	mad.lo.s32 	%r60, %r6, %r4, %r5;
	mul.wide.u32 	%rd5, %r60, 4;
	add.s64 	%rd6, %rd2, %rd5;
	ld.global.f32 	%f3, [%rd6];
	mul.f32 	%f4, %f3, 0fBFB8AA3B;
	ex2.approx.f32 	%f5, %f4;
	add.f32 	%f6, %f5, 0f3F800000;
	rcp.rn.f32 	%f7, %f6;
	mul.f32 	%f8, %f1, %f7;
	fma.rn.f32 	%f9, %f2, 0fBF000000, %f8;
	add.s64 	%rd7, %rd1, %rd5;
	st.global.f32 	[%rd7], %f9;
	add.s32 	%r61, %r60, %r4;
	mul.wide.u32 	%rd8, %r61, 4;
	add.s64 	%rd9, %rd2, %rd8;
	ld.global.f32 	%f10, [%rd9];
	mul.f32 	%f11, %f10, 0fBFB8AA3B;
	ex2.approx.f32 	%f12, %f11;
	add.f32 	%f13, %f12, 0f3F800000;
	rcp.rn.f32 	%f14, %f13;
	mul.f32 	%f15, %f1, %f14;
	fma.rn.f32 	%f16, %f2, 0fBF000000, %f15;
	add.s64 	%rd10, %rd1, %rd8;
	st.global.f32 	[%rd10], %f16;
	add.s32 	%r62, %r61, %r4;
	mul.wide.u32 	%rd11, %r62, 4;
	add.s64 	%rd12, %rd2, %rd11;
	ld.global.f32 	%f17, [%rd12];
	mul.f32 	%f18, %f17, 0f3FB8AA3B;
	ex2.approx.f32 	%f19, %f18;
	add.s64 	%rd13, %rd1, %rd11;
	st.global.f32 	[%rd13], %f19;
	add.s32 	%r63, %r62, %r4;
	mul.wide.u32 	%rd14, %r63, 4;
	add.s64 	%rd15, %rd2, %rd14;
	ld.global.f32 	%f20, [%rd15];
	mul.f32 	%f21, %f20, 0f3FB8AA3B;
	ex2.approx.f32 	%f22, %f21;
	add.s64 	%rd16, %rd1, %rd14;
	st.global.f32 	[%rd16], %f22;
	add.s32 	%r64, %r63, %r4;
	mul.wide.u32 	%rd17, %r64, 4;
	add.s64 	%rd18, %rd2, %rd17;
	ld.global.f32 	%f23, [%rd18];
	mul.f32 	%f24, %f23, 0fBFB8AA3B;
	ex2.approx.f32 	%f25, %f24;
	add.f32 	%f26, %f25, 0f3F800000;
	rcp.rn.f32 	%f27, %f26;
	add.s64 	%rd19, %rd1, %rd17;
	st.global.f32 	[%rd19], %f27;
	setp.eq.s32 	%p6, %r46, 0;
	@%p6 bra 	$L__BB0_13;
	add.s32 	%r7, %r6, 5;
	and.b32  	%r8, %r46, 7;
	setp.lt.u32 	%p7, %r46, 8;
	mov.b32 	%r102, 0;
	@%p7 bra 	$L__BB0_5;
	and.b32  	%r102, %r46, -8;
	neg.s32 	%r100, %r102;
	add.s32 	%r66, %r6, 6;
	mad.lo.s32 	%r67, %r47, %r66, %r55;
	mad.lo.s32 	%r99, %r44, %r67, %r1;
	shl.b32 	%r12, %r4, 3;
	add.s32 	%r68, %r6, 7;
	mad.lo.s32 	%r69, %r47, %r68, %r55;
	mad.lo.s32 	%r98, %r44, %r69, %r1;
	add.s32 	%r70, %r6, 8;
	mad.lo.s32 	%r71, %r47, %r70, %r55;
	mad.lo.s32 	%r97, %r44, %r71, %r1;
	add.s32 	%r72, %r6, 9;
	mad.lo.s32 	%r73, %r47, %r72, %r55;
	mad.lo.s32 	%r96, %r44, %r73, %r1;
	add.s32 	%r74, %r6, 10;
	mad.lo.s32 	%r75, %r47, %r74, %r55;
	mad.lo.s32 	%r95, %r44, %r75, %r1;
	add.s32 	%r76, %r6, 11;
	mad.lo.s32 	%r77, %r47, %r76, %r55;
	mad.lo.s32 	%r94, %r44, %r77, %r1;
	add.s32 	%r78, %r6, 12;
	mad.lo.s32 	%r79, %r47, %r78, %r55;
	mad.lo.s32 	%r93, %r44, %r79, %r1;
	mad.lo.s32 	%r80, %r47, %r7, %r55;
	mad.lo.s32 	%r92, %r44, %r80, %r1;
$L__BB0_4:
	.pragma "nounroll";
	mul.wide.u32 	%rd20, %r92, 4;
	add.s64 	%rd21, %rd2, %rd20;
	ld.global.f32 	%f28, [%rd21];
	mul.f32 	%f29, %f28, 0fBFB8AA3B;
	ex2.approx.f32 	%f30, %f29;
	add.f32 	%f31, %f30, 0f3F800000;
	rcp.rn.f32 	%f32, %f31;
	add.s64 	%rd22, %rd1, %rd20;
	st.global.f32 	[%rd22], %f32;
	mul.wide.u32 	%rd23, %r99, 4;
	add.s64 	%rd24, %rd2, %rd23;
	ld.global.f32 	%f33, [%rd24];
	mul.f32 	%f34, %f33, 0fBFB8AA3B;
	ex2.approx.f32 	%f35, %f34;
	add.f32 	%f36, %f35, 0f3F800000;
	rcp.rn.f32 	%f37, %f36;
	add.s64 	%rd25, %rd1, %rd23;
	st.global.f32 	[%rd25], %f37;
	mul.wide.u32 	%rd26, %r98, 4;
	add.s64 	%rd27, %rd2, %rd26;
	ld.global.f32 	%f38, [%rd27];
	mul.f32 	%f39, %f38, 0fBFB8AA3B;
	ex2.approx.f32 	%f40, %f39;
	add.f32 	%f41, %f40, 0f3F800000;
	rcp.rn.f32 	%f42, %f41;
	add.s64 	%rd28, %rd1, %rd26;
	st.global.f32 	[%rd28], %f42;
	mul.wide.u32 	%rd29, %r97, 4;
	add.s64 	%rd30, %rd2, %rd29;
	ld.global.f32 	%f43, [%rd30];
	mul.f32 	%f44, %f43, 0fBFB8AA3B;
	ex2.approx.f32 	%f45, %f44;
	add.f32 	%f46, %f45, 0f3F800000;
	rcp.rn.f32 	%f47, %f46;
	add.s64 	%rd31, %rd1, %rd29;
	st.global.f32 	[%rd31], %f47;
	mul.wide.u32 	%rd32, %r96, 4;
	add.s64 	%rd33, %rd2, %rd32;
	ld.global.f32 	%f48, [%rd33];
	mul.f32 	%f49, %f48, 0fBFB8AA3B;
	ex2.approx.f32 	%f50, %f49;
	add.f32 	%f51, %f50, 0f3F800000;
	rcp.rn.f32 	%f52, %f51;
	add.s64 	%rd34, %rd1, %rd32;
	st.global.f32 	[%rd34], %f52;
	mul.wide.u32 	%rd35, %r95, 4;
	add.s64 	%rd36, %rd2, %rd35;
	ld.global.f32 	%f53, [%rd36];
	mul.f32 	%f54, %f53, 0fBFB8AA3B;
	ex2.approx.f32 	%f55, %f54;
	add.f32 	%f56, %f55, 0f3F800000;
	rcp.rn.f32 	%f57, %f56;
	add.s64 	%rd37, %rd1, %rd35;
	st.global.f32 	[%rd37], %f57;
	mul.wide.u32 	%rd38, %r94, 4;
	add.s64 	%rd39, %rd2, %rd38;
	ld.global.f32 	%f58, [%rd39];
	mul.f32 	%f59, %f58, 0fBFB8AA3B;
	ex2.approx.f32 	%f60, %f59;
	add.f32 	%f61, %f60, 0f3F800000;
	rcp.rn.f32 	%f62, %f61;
	add.s64 	%rd40, %rd1, %rd38;
	st.global.f32 	[%rd40], %f62;
	mul.wide.u32 	%rd41, %r93, 4;
	add.s64 	%rd42, %rd2, %rd41;
	ld.global.f32 	%f63, [%rd42];
	mul.f32 	%f64, %f63, 0fBFB8AA3B;
	ex2.approx.f32 	%f65, %f64;
	add.f32 	%f66, %f65, 0f3F800000;
	rcp.rn.f32 	%f67, %f66;
	add.s64 	%rd43, %rd1, %rd41;
	st.global.f32 	[%rd43], %f67;
	add.s32 	%r100, %r100, 8;
	add.s32 	%r99, %r99, %r12;
	add.s32 	%r98, %r98, %r12;
	add.s32 	%r97, %r97, %r12;
	add.s32 	%r96, %r96, %r12;
	add.s32 	%r95, %r95, %r12;
	add.s32 	%r94, %r94, %r12;
	add.s32 	%r93, %r93, %r12;
	add.s32 	%r92, %r92, %r12;
	setp.ne.s32 	%p8, %r100, 0;
	@%p8 bra 	$L__BB0_4;
$L__BB0_5:
	setp.eq.s32 	%p9, %r8, 0;
	@%p9 bra 	$L__BB0_13;
	and.b32  	%r39, %r46, 3;
	setp.lt.u32 	%p10, %r8, 4;
	@%p10 bra 	$L__BB0_8;
	add.s32 	%r81, %r7, %r102;
	mad.lo.s32 	%r82, %r81, %r4, %r5;
	mul.wide.u32 	%rd44, %r82, 4;
	add.s64 	%rd45, %rd2, %rd44;
	ld.global.f32 	%f68, [%rd45];
	mul.f32 	%f69, %f68, 0fBFB8AA3B;
	ex2.approx.f32 	%f70, %f69;
	add.f32 	%f71, %f70, 0f3F800000;
	rcp.rn.f32 	%f72, %f71;
	add.s64 	%rd46, %rd1, %rd44;
	st.global.f32 	[%rd46], %f72;
	add.s32 	%r83, %r82, %r4;
	mul.wide.u32 	%rd47, %r83, 4;
	add.s64 	%rd48, %rd2, %rd47;
	ld.global.f32 	%f73, [%rd48];
	mul.f32 	%f74, %f73, 0fBFB8AA3B;
	ex2.approx.f32 	%f75, %f74;
	add.f32 	%f76, %f75, 0f3F800000;
	rcp.rn.f32 	%f77, %f76;
	add.s64 	%rd49, %rd1, %rd47;
	st.global.f32 	[%rd49], %f77;
	add.s32 	%r84, %r83, %r4;
	mul.wide.u32 	%rd50, %r84, 4;
	add.s64 	%rd51, %rd2, %rd50;
	ld.global.f32 	%f78, [%rd51];
	mul.f32 	%f79, %f78, 0fBFB8AA3B;
	ex2.approx.f32 	%f80, %f79;
	add.f32 	%f81, %f80, 0f3F800000;
	rcp.rn.f32 	%f82, %f81;
	add.s64 	%rd52, %rd1, %rd50;
	st.global.f32 	[%rd52], %f82;
	add.s32 	%r85, %r84, %r4;
	mul.wide.u32 	%rd53, %r85, 4;
	add.s64 	%rd54, %rd2, %rd53;
	ld.global.f32 	%f83, [%rd54];
	mul.f32 	%f84, %f83, 0fBFB8AA3B;
	ex2.approx.f32 	%f85, %f84;
	add.f32 	%f86, %f85, 0f3F800000;
	rcp.rn.f32 	%f87, %f86;
	add.s64 	%rd55, %rd1, %rd53;
	st.global.f32 	[%rd55], %f87;
	add.s32 	%r102, %r102, 4;
$L__BB0_8:
	setp.eq.s32 	%p11, %r39, 0;
	@%p11 bra 	$L__BB0_13;
	setp.eq.s32 	%p12, %r39, 1;
	@%p12 bra 	$L__BB0_11;
	add.s32 	%r86, %r7, %r102;
	mad.lo.s32 	%r87, %r86, %r4, %r5;
	mul.wide.u32 	%rd56, %r87, 4;
	add.s64 	%rd57, %rd2, %rd56;
	ld.global.f32 	%f88, [%rd57];
	mul.f32 	%f89, %f88, 0fBFB8AA3B;
	ex2.approx.f32 	%f90, %f89;
	add.f32 	%f91, %f90, 0f3F800000;
	rcp.rn.f32 	%f92, %f91;
	add.s64 	%rd58, %rd1, %rd56;
	st.global.f32 	[%rd58], %f92;
	add.s32 	%r88, %r87, %r4;
	mul.wide.u32 	%rd59, %r88, 4;
	add.s64 	%rd60, %rd2, %rd59;
	ld.global.f32 	%f93, [%rd60];
	mul.f32 	%f94, %f93, 0fBFB8AA3B;
	ex2.approx.f32 	%f95, %f94;
	add.f32 	%f96, %f95, 0f3F800000;
	rcp.rn.f32 	%f97, %f96;
	add.s64 	%rd61, %rd1, %rd59;
	st.global.f32 	[%rd61], %f97;
	add.s32 	%r102, %r102, 2;
$L__BB0_11:
	and.b32  	%r89, %r46, 1;
	setp.eq.b32 	%p13, %r89, 1;
	not.pred 	%p14, %p13;
	@%p14 bra 	$L__BB0_13;
	add.s32 	%r90, %r7, %r102;
	mad.lo.s32 	%r91, %r90, %r4, %r5;
	mul.wide.u32 	%rd62, %r91, 4;
	add.s64 	%rd63, %rd2, %rd62;
	ld.global.f32 	%f98, [%rd63];
	mul.f32 	%f99, %f98, 0fBFB8AA3B;
	ex2.approx.f32 	%f100, %f99;
	add.f32 	%f101, %f100, 0f3F800000;
	rcp.rn.f32 	%f102, %f101;
	add.s64 	%rd64, %rd1, %rd62;
	st.global.f32 	[%rd64], %f102;
$L__BB0_13:
	ret;

}


// ===== COMPILED SASS (sm_100) =====

	.target	sm_100

	.elftype	@"ET_EXEC"


//--------------------- .note.nv.tkinfo           --------------------------
	.section	.note.nv.tkinfo,"",@"SHT_NOTE"
	.sectionflags	@"SHF_NOTE_NV_TKINFO"
	.tkinfo
        /*0018*/ 	.word	0x00000002
        /*0030*/ 	.string	""
        /*0030*/ 	.string	"ptxas"
        /*0030*/ 	.string	"Cuda compilation tools, release 13.0, V13.0.88"
        /*0030*/ 	.string	"Build cuda_13.0.r13.0/compiler.36424714_0"
        /*0030*/ 	.string	"-arch sm_100 -m 64 "



//--------------------- .note.nv.cuinfo           --------------------------
	.section	.note.nv.cuinfo,"",@"SHT_NOTE"
	.sectionflags	@"SHF_NOTE_NV_CUINFO"
        /*0018*/ 	.short	0x0002
        /*001a*/ 	.short	0x0064
        /*001c*/ 	.short	0x0082
	.zero		2


//--------------------- .nv.info                  --------------------------
	.section	.nv.info,"",@"SHT_CUDA_INFO"
	.align	4


	//----- nvinfo : EIATTR_REGCOUNT
	.align		4
        /*0000*/ 	.byte	0x04, 0x2f
        /*0002*/ 	.short	(.L_1 - .L_0)
	.align		4
.L_0:
        /*0004*/ 	.word	index@(_Z12gpuYoloLayerPKfPfjjjjf)
        /*0008*/ 	.word	0x00000020


	//----- nvinfo : EIATTR_FRAME_SIZE
	.align		4
.L_1:
        /*000c*/ 	.byte	0x04, 0x11
        /*000e*/ 	.short	(.L_3 - .L_2)
	.align		4
.L_2:
        /*0010*/ 	.word	index@($__internal_0_$__cuda_sm20_rcp_rn_f32_slowpath)
        /*0014*/ 	.word	0x00000000


	//----- nvinfo : EIATTR_FRAME_SIZE
	.align		4
.L_3:
        /*0018*/ 	.byte	0x04, 0x11
        /*001a*/ 	.short	(.L_5 - .L_4)
	.align		4
.L_4:
        /*001c*/ 	.word	index@(_Z12gpuYoloLayerPKfPfjjjjf)
        /*0020*/ 	.word	0x00000000


	//----- nvinfo : EIATTR_MIN_STACK_SIZE
	.align		4
.L_5:
        /*0024*/ 	.byte	0x04, 0x12
        /*0026*/ 	.short	(.L_7 - .L_6)
	.align		4
.L_6:
        /*0028*/ 	.word	index@(_Z12gpuYoloLayerPKfPfjjjjf)
        /*002c*/ 	.word	0x00000000
.L_7:


//--------------------- .nv.compat                --------------------------
	.section	.nv.compat,"",@"SHT_CUDA_COMPAT_INFO"
	.align	4
        /*0000*/ 	.byte	0x02, 0x09, 0x00, 0x00, 0x02, 0x02, 0x01, 0x00, 0x02, 0x05, 0x05, 0x00, 0x03, 0x07, 0x01, 0x01
        /*0010*/ 	.byte	0x02, 0x03, 0x00, 0x00, 0x02, 0x06, 0x01, 0x00, 0x04, 0x0b, 0x08, 0x00, 0x01, 0x00, 0x00, 0x00
        /*0020*/ 	.byte	0x00, 0x00, 0x00, 0x00


//--------------------- .nv.info._Z12gpuYoloLayerPKfPfjjjjf --------------------------
	.section	.nv.info._Z12gpuYoloLayerPKfPfjjjjf,"",@"SHT_CUDA_INFO"
	.sectionflags	@""
	.align	4


	//----- nvinfo : EIATTR_CUDA_API_VERSION
	.align		4
        /*0000*/ 	.byte	0x04, 0x37
        /*0002*/ 	.short	(.L_9 - .L_8)
.L_8:
        /*0004*/ 	.word	0x00000082


	//----- nvinfo : EIATTR_KPARAM_INFO
	.align		4
.L_9:
        /*0008*/ 	.byte	0x04, 0x17
        /*000a*/ 	.short	(.L_11 - .L_10)
.L_10:
        /*000c*/ 	.word	0x00000000
        /*0010*/ 	.short	0x0006
        /*0012*/ 	.short	0x0020
        /*0014*/ 	.byte	0x00, 0xf0, 0x11, 0x00


	//----- nvinfo : EIATTR_KPARAM_INFO
	.align		4
.L_11:
        /*0018*/ 	.byte	0x04, 0x17
        /*001a*/ 	.short	(.L_13 - .L_12)
.L_12:
        /*001c*/ 	.word	0x00000000
        /*0020*/ 	.short	0x0005
        /*0022*/ 	.short	0x001c
        /*0024*/ 	.byte	0x00, 0xf0, 0x11, 0x00


	//----- nvinfo : EIATTR_KPARAM_INFO
	.align		4
.L_13:
        /*0028*/ 	.byte	0x04, 0x17
        /*002a*/ 	.short	(.L_15 - .L_14)
.L_14:
        /*002c*/ 	.word	0x00000000
        /*0030*/ 	.short	0x0004
        /*0032*/ 	.short	0x0018
        /*0034*/ 	.byte	0x00, 0xf0, 0x11, 0x00


	//----- nvinfo : EIATTR_KPARAM_INFO
	.align		4
.L_15:
        /*0038*/ 	.byte	0x04, 0x17
        /*003a*/ 	.short	(.L_17 - .L_16)
.L_16:
        /*003c*/ 	.word	0x00000000
        /*0040*/ 	.short	0x0003
        /*0042*/ 	.short	0x0014
        /*0044*/ 	.byte	0x00, 0xf0, 0x11, 0x00


	//----- nvinfo : EIATTR_KPARAM_INFO
	.align		4
.L_17:
        /*0048*/ 	.byte	0x04, 0x17
        /*004a*/ 	.short	(.L_19 - .L_18)
.L_18:
        /*004c*/ 	.word	0x00000000
        /*0050*/ 	.short	0x0002
        /*0052*/ 	.short	0x0010
        /*0054*/ 	.byte	0x00, 0xf0, 0x11, 0x00


	//----- nvinfo : EIATTR_KPARAM_INFO
	.align		4
.L_19:
        /*0058*/ 	.byte	0x04, 0x17
        /*005a*/ 	.short	(.L_21 - .L_20)
.L_20:
        /*005c*/ 	.word	0x00000000
        /*0060*/ 	.short	0x0001
        /*0062*/ 	.short	0x0008
        /*0064*/ 	.byte	0x00, 0xf5, 0x21, 0x00


	//----- nvinfo : EIATTR_KPARAM_INFO
	.align		4
.L_21:
        /*0068*/ 	.byte	0x04, 0x17
        /*006a*/ 	.short	(.L_23 - .L_22)
.L_22:
        /*006c*/ 	.word	0x00000000
        /*0070*/ 	.short	0x0000
        /*0072*/ 	.short	0x0000
        /*0074*/ 	.byte	0x00, 0xf5, 0x21, 0x00


	//----- nvinfo : EIATTR_SPARSE_MMA_MASK
	.align		4
.L_23:
        /*0078*/ 	.byte	0x03, 0x50
        /*007a*/ 	.short	0x0000


	//----- nvinfo : EIATTR_MAXREG_COUNT
	.align		4
        /*007c*/ 	.byte	0x03, 0x1b
        /*007e*/ 	.short	0x00ff


	//----- nvinfo : EIATTR_MERCURY_ISA_VERSION
	.align		4
        /*0080*/ 	.byte	0x03, 0x5f
        /*0082*/ 	.short	0x0101


	//----- nvinfo : EIATTR_VRC_CTA_INIT_COUNT
	.align		4
        /*0084*/ 	.byte	0x02, 0x4a
	.zero		1
	.zero		1


	//----- nvinfo : EIATTR_EXIT_INSTR_OFFSETS
	.align		4
        /*0088*/ 	.byte	0x04, 0x1c
        /*008a*/ 	.short	(.L_25 - .L_24)


	//   ....[0]....
.L_24:
        /*008c*/ 	.word	0x00000120


	//   ....[1]....
        /*0090*/ 	.word	0x00000870


	//   ....[2]....
        /*0094*/ 	.word	0x00001770


	//   ....[3]....
        /*0098*/ 	.word	0x00001ee0


	//   ....[4]....
        /*009c*/ 	.word	0x000022c0


	//   ....[5]....
        /*00a0*/ 	.word	0x00002490


	//----- nvinfo : EIATTR_CRS_STACK_SIZE
	.align		4
.L_25:
        /*00a4*/ 	.byte	0x04, 0x1e
        /*00a6*/ 	.short	(.L_27 - .L_26)
.L_26:
        /*00a8*/ 	.word	0x00000000


	//----- nvinfo : EIATTR_CBANK_PARAM_SIZE
	.align		4
.L_27:
        /*00ac*/ 	.byte	0x03, 0x19
        /*00ae*/ 	.short	0x0024


	//----- nvinfo : EIATTR_PARAM_CBANK
	.align		4
        /*00b0*/ 	.byte	0x04, 0x0a
        /*00b2*/ 	.short	(.L_29 - .L_28)
	.align		4
.L_28:
        /*00b4*/ 	.word	index@(.nv.constant0._Z12gpuYoloLayerPKfPfjjjjf)
        /*00b8*/ 	.short	0x0380
        /*00ba*/ 	.short	0x0024


	//----- nvinfo : EIATTR_SW_WAR
	.align		4
.L_29:
        /*00bc*/ 	.byte	0x04, 0x36
        /*00be*/ 	.short	(.L_31 - .L_30)
.L_30:
        /*00c0*/ 	.word	0x00000008
.L_31:


//--------------------- .nv.callgraph             --------------------------
	.section	.nv.callgraph,"",@"SHT_CUDA_CALLGRAPH"
	.align	4
	.sectionentsize	8
	.align		4
        /*0000*/ 	.word	0x00000000
	.align		4
        /*0004*/ 	.word	0xffffffff
	.align		4
        /*0008*/ 	.word	0x00000000
	.align		4
        /*000c*/ 	.word	0xfffffffe
	.align		4
        /*0010*/ 	.word	0x00000000
	.align		4
        /*0014*/ 	.word	0xfffffffd
	.align		4
        /*0018*/ 	.word	0x00000000
	.align		4
        /*001c*/ 	.word	0xfffffffc


//--------------------- .text._Z12gpuYoloLayerPKfPfjjjjf --------------------------
	.section	.text._Z12gpuYoloLayerPKfPfjjjjf,"ax",@progbits
	.align	128
        .global         _Z12gpuYoloLayerPKfPfjjjjf
        .type           _Z12gpuYoloLayerPKfPfjjjjf,@function
        .size           _Z12gpuYoloLayerPKfPfjjjjf,(.L_x_63 - _Z12gpuYoloLayerPKfPfjjjjf)
        .other          _Z12gpuYoloLayerPKfPfjjjjf,@"STO_CUDA_ENTRY STV_DEFAULT"
_Z12gpuYoloLayerPKfPfjjjjf:
.text._Z12gpuYoloLayerPKfPfjjjjf:
[----:B------:R-:W-:Y:S01]  /*0000*/  LDC R1, c[0x0][0x37c] ;  /* 0x0000df00ff017b82 */ /* 0x000fe20000000800 */
[----:B------:R-:W0:Y:S07]  /*0010*/  S2R R3, SR_TID.Y ;  /* 0x0000000000037919 */ /* 0x000e2e0000002200 */
[----:B------:R-:W1:Y:S01]  /*0020*/  LDC R15, c[0x0][0x360] ;  /* 0x0000d800ff0f7b82 */ /* 0x000e620000000800 */
[----:B------:R-:W2:Y:S01]  /*0030*/  LDCU UR7, c[0x0][0x39c] ;  /* 0x00007380ff0777ac */ /* 0x000ea20008000800 */
[----:B------:R-:W1:Y:S01]  /*0040*/  S2R R0, SR_TID.X ;  /* 0x0000000000007919 */ /* 0x000e620000002100 */
[----:B------:R-:W3:Y:S05]  /*0050*/  S2R R2, SR_TID.Z ;  /* 0x0000000000027919 */ /* 0x000eea0000002300 */
[----:B------:R-:W0:Y:S08]  /*0060*/  S2UR UR5, SR_CTAID.Y ;  /* 0x00000000000579c3 */ /* 0x000e300000002600 */
[----:B------:R-:W0:Y:S08]  /*0070*/  LDC R6, c[0x0][0x364] ;  /* 0x0000d900ff067b82 */ /* 0x000e300000000800 */
[----:B------:R-:W1:Y:S08]  /*0080*/  S2UR UR4, SR_CTAID.X ;  /* 0x00000000000479c3 */ /* 0x000e700000002500 */
[----:B------:R-:W4:Y:S08]  /*0090*/  LDC.64 R4, c[0x0][0x390] ;  /* 0x0000e400ff047b82 */ /* 0x000f300000000a00 */
[----:B------:R-:W3:Y:S01]  /*00a0*/  S2UR UR6, SR_CTAID.Z ;  /* 0x00000000000679c3 */ /* 0x000ee20000002700 */
[----:B0-----:R-:W-:-:S07]  /*00b0*/  IMAD R6, R6, UR5, R3 ;  /* 0x0000000506067c24 */ /* 0x001fce000f8e0203 */
[----:B------:R-:W3:Y:S01]  /*00c0*/  LDC R7, c[0x0][0x368] ;  /* 0x0000da00ff077b82 */ /* 0x000ee20000000800 */
[----:B-1----:R-:W-:Y:S01]  /*00d0*/  IMAD R15, R15, UR4, R0 ;  /* 0x000000040f0f7c24 */ /* 0x002fe2000f8e0200 */
[----:B----4-:R-:W-:-:S04]  /*00e0*/  ISETP.GE.U32.AND P0, PT, R6, R5, PT ;  /* 0x000000050600720c */ /* 0x010fc80003f06070 */
[----:B------:R-:W-:Y:S01]  /*00f0*/  ISETP.GE.U32.OR P0, PT, R15, R4, P0 ;  /* 0x000000040f00720c */ /* 0x000fe20000706470 */
[----:B---3--:R-:W-:-:S05]  /*0100*/  IMAD R7, R7, UR6, R2 ;  /* 0x0000000607077c24 */ /* 0x008fca000f8e0202 */
[----:B--2---:R-:W-:-:S13]  /*0110*/  ISETP.GE.U32.OR P0, PT, R7, UR7, P0 ;  /* 0x0000000707007c0c */ /* 0x004fda0008706470 */
[----:B------:R-:W-:Y:S05]  /*0120*/  @P0 EXIT ;  /* 0x000000000000094d */ /* 0x000fea0003800000 */
[----:B------:R-:W0:Y:S01]  /*0130*/  LDCU UR4, c[0x0][0x398] ;  /* 0x00007300ff0477ac */ /* 0x000e220008000800 */
[----:B------:R-:W1:Y:S01]  /*0140*/  LDC.64 R10, c[0x0][0x380] ;  /* 0x0000e000ff0a7b82 */ /* 0x000e620000000a00 */
[-C--:B------:R-:W-:Y:S01]  /*0150*/  IMAD R3, R5, R4.reuse, RZ ;  /* 0x0000000405037224 */ /* 0x080fe200078e02ff */
[----:B------:R-:W2:Y:S01]  /*0160*/  LDCU.64 UR8, c[0x0][0x358] ;  /* 0x00006b00ff0877ac */ /* 0x000ea20008000a00 */
[----:B------:R-:W-:-:S05]  /*0170*/  IMAD R4, R6, R4, R15 ;  /* 0x0000000406047224 */ /* 0x000fca00078e020f */
[----:B------:R-:W3:Y:S01]  /*0180*/  LDC R5, c[0x0][0x3a0] ;  /* 0x0000e800ff057b82 */ /* 0x000ee20000000800 */
[----:B0-----:R-:W-:-:S06]  /*0190*/  UIADD3 UR4, UPT, UPT, UR4, 0x5, URZ ;  /* 0x0000000504047890 */ /* 0x001fcc000fffe0ff */
[----:B------:R-:W-:-:S04]  /*01a0*/  IMAD R7, R7, UR4, RZ ;  /* 0x0000000407077c24 */ /* 0x000fc8000f8e02ff */
[----:B------:R-:W-:-:S04]  /*01b0*/  IMAD R8, R3, R7, R4 ;  /* 0x0000000703087224 */ /* 0x000fc800078e0204 */
[----:B-1----:R-:W-:-:S06]  /*01c0*/  IMAD.WIDE.U32 R10, R8, 0x4, R10 ;  /* 0x00000004080a7825 */ /* 0x002fcc00078e000a */
[----:B--2---:R-:W2:Y:S01]  /*01d0*/  LDG.E R10, desc[UR8][R10.64] ;  /* 0x000000080a0a7981 */ /* 0x004ea2000c1e1900 */
[----:B------:R-:W-:Y:S01]  /*01e0*/  BSSY.RECONVERGENT B1, `(.L_x_0) ;  /* 0x0000014000017945 */ /* 0x000fe20003800200 */
[----:B---3--:R-:W-:Y:S01]  /*01f0*/  FADD R5, R5, -1 ;  /* 0xbf80000005057421 */ /* 0x008fe20000000000 */
[----:B--2---:R-:W-:-:S05]  /*0200*/  FMUL R0, R10, -1.4426950216293334961 ;  /* 0xbfb8aa3b0a007820 */ /* 0x004fca0000400000 */
[----:B------:R-:W-:-:S13]  /*0210*/  FSETP.GEU.AND P0, PT, R0, -126, PT ;  /* 0xc2fc00000000780b */ /* 0x000fda0003f0e000 */
[----:B------:R-:W-:-:S04]  /*0220*/  @!P0 FMUL R0, R0, 0.5 ;  /* 0x3f00000000008820 */ /* 0x000fc80000400000 */
[----:B------:R-:W0:Y:S02]  /*0230*/  MUFU.EX2 R2, R0 ;  /* 0x0000000000027308 */ /* 0x000e240000000800 */
[----:B0-----:R-:W-:-:S04]  /*0240*/  @!P0 FMUL R2, R2, R2 ;  /* 0x0000000202028220 */ /* 0x001fc80000400000 */
[----:B------:R-:W-:-:S05]  /*0250*/  FADD R0, R2, 1 ;  /* 0x3f80000002007421 */ /* 0x000fca0000000000 */
[----:B------:R-:W-:-:S04]  /*0260*/  IADD3 R2, PT, PT, R0, 0x1800000, RZ ;  /* 0x0180000000027810 */ /* 0x000fc80007ffe0ff */
[----:B------:R-:W-:-:S04]  /*0270*/  LOP3.LUT R2, R2, 0x7f800000, RZ, 0xc0, !PT ;  /* 0x7f80000002027812 */ /* 0x000fc800078ec0ff */
[----:B------:R-:W-:-:S13]  /*0280*/  ISETP.GT.U32.AND P0, PT, R2, 0x1ffffff, PT ;  /* 0x01ffffff0200780c */ /* 0x000fda0003f04070 */
[----:B------:R-:W-:Y:S05]  /*0290*/  @P0 BRA `(.L_x_1) ;  /* 0x0000000000100947 */ /* 0x000fea0003800000 */
[----:B------:R-:W-:-:S07]  /*02a0*/  MOV R2, 0x2c0 ;  /* 0x000002c000027802 */ /* 0x000fce0000000f00 */
[----:B------:R-:W-:Y:S05]  /*02b0*/  CALL.REL.NOINC `($__internal_0_$__cuda_sm20_rcp_rn_f32_slowpath) ;  /* 0x0000002000787944 */ /* 0x000fea0003c00000 */
[----:B------:R-:W-:Y:S01]  /*02c0*/  MOV R2, R13 ;  /* 0x0000000d00027202 */ /* 0x000fe20000000f00 */
[----:B------:R-:W-:Y:S06]  /*02d0*/  BRA `(.L_x_2) ;  /* 0x0000000000107947 */ /* 0x000fec0003800000 */
.L_x_1:
[----:B------:R-:W0:Y:S02]  /*02e0*/  MUFU.RCP R9, R0 ;  /* 0x0000000000097308 */ /* 0x000e240000001000 */
[----:B0-----:R-:W-:-:S04]  /*02f0*/  FFMA R2, R0, R9, -1 ;  /* 0xbf80000000027423 */ /* 0x001fc80000000009 */
[----:B------:R-:W-:-:S04]  /*0300*/  FADD.FTZ R2, -R2, -RZ ;  /* 0x800000ff02027221 */ /* 0x000fc80000010100 */
[----:B------:R-:W-:-:S07]  /*0310*/  FFMA R2, R9, R2, R9 ;  /* 0x0000000209027223 */ /* 0x000fce0000000009 */
.L_x_2:
[----:B------:R-:W-:Y:S05]  /*0320*/  BSYNC.RECONVERGENT B1 ;  /* 0x0000000000017941 */ /* 0x000fea0003800200 */
.L_x_0:
[----:B------:R-:W0:Y:S01]  /*0330*/  LDC.64 R12, c[0x0][0x388] ;  /* 0x0000e200ff0c7b82 */ /* 0x000e220000000a00 */
[----:B------:R-:W1:Y:S01]  /*0340*/  LDCU UR4, c[0x0][0x3a0] ;  /* 0x00007400ff0477ac */ /* 0x000e620008000800 */
[----:B------:R-:W-:-:S06]  /*0350*/  IADD3 R10, PT, PT, R3, R8, RZ ;  /* 0x00000008030a7210 */ /* 0x000fcc0007ffe0ff */
[----:B------:R-:W2:Y:S01]  /*0360*/  LDC.64 R16, c[0x0][0x380] ;  /* 0x0000e000ff107b82 */ /* 0x000ea20000000a00 */
[----:B-1----:R-:W-:-:S04]  /*0370*/  FMUL R2, R2, UR4 ;  /* 0x0000000402027c20 */ /* 0x002fc80008400000 */
[----:B------:R-:W-:Y:S01]  /*0380*/  FFMA R11, R5, -0.5, R2 ;  /* 0xbf000000050b7823 */ /* 0x000fe20000000002 */
[----:B0-----:R-:W-:-:S05]  /*0390*/  IMAD.WIDE.U32 R8, R8, 0x4, R12 ;  /* 0x0000000408087825 */ /* 0x001fca00078e000c */
[----:B------:R0:W-:Y:S01]  /*03a0*/  STG.E desc[UR8][R8.64], R11 ;  /* 0x0000000b08007986 */ /* 0x0001e2000c101908 */
[----:B--2---:R-:W-:-:S06]  /*03b0*/  IMAD.WIDE.U32 R12, R10, 0x4, R16 ;  /* 0x000000040a0c7825 */ /* 0x004fcc00078e0010 */
[----:B------:R-:W2:Y:S01]  /*03c0*/  LDG.E R12, desc[UR8][R12.64] ;  /* 0x000000080c0c7981 */ /* 0x000ea2000c1e1900 */
[----:B------:R-:W-:Y:S01]  /*03d0*/  BSSY.RECONVERGENT B1, `(.L_x_3) ;  /* 0x0000013000017945 */ /* 0x000fe20003800200 */
[----:B--2---:R-:W-:-:S05]  /*03e0*/  FMUL R0, R12, -1.4426950216293334961 ;  /* 0xbfb8aa3b0c007820 */ /* 0x004fca0000400000 */
[----:B------:R-:W-:-:S13]  /*03f0*/  FSETP.GEU.AND P0, PT, R0, -126, PT ;  /* 0xc2fc00000000780b */ /* 0x000fda0003f0e000 */
[----:B------:R-:W-:-:S04]  /*0400*/  @!P0 FMUL R0, R0, 0.5 ;  /* 0x3f00000000008820 */ /* 0x000fc80000400000 */
[----:B------:R-:W1:Y:S02]  /*0410*/  MUFU.EX2 R2, R0 ;  /* 0x0000000000027308 */ /* 0x000e640000000800 */
[----:B-1----:R-:W-:-:S04]  /*0420*/  @!P0 FMUL R2, R2, R2 ;  /* 0x0000000202028220 */ /* 0x002fc80000400000 */
[----:B------:R-:W-:-:S05]  /*0430*/  FADD R0, R2, 1 ;  /* 0x3f80000002007421 */ /* 0x000fca0000000000 */
[----:B------:R-:W-:-:S04]  /*0440*/  IADD3 R2, PT, PT, R0, 0x1800000, RZ ;  /* 0x0180000000027810 */ /* 0x000fc80007ffe0ff */
[----:B------:R-:W-:-:S04]  /*0450*/  LOP3.LUT R2, R2, 0x7f800000, RZ, 0xc0, !PT ;  /* 0x7f80000002027812 */ /* 0x000fc800078ec0ff */
[----:B------:R-:W-:-:S13]  /*0460*/  ISETP.GT.U32.AND P0, PT, R2, 0x1ffffff, PT ;  /* 0x01ffffff0200780c */ /* 0x000fda0003f04070 */
[----:B0-----:R-:W-:Y:S05]  /*0470*/  @P0 BRA `(.L_x_4) ;  /* 0x0000000000100947 */ /* 0x001fea0003800000 */
[----:B------:R-:W-:-:S07]  /*0480*/  MOV R2, 0x4a0 ;  /* 0x000004a000027802 */ /* 0x000fce0000000f00 */
[----:B------:R-:W-:Y:S05]  /*0490*/  CALL.REL.NOINC `($__internal_0_$__cuda_sm20_rcp_rn_f32_slowpath) ;  /* 0x0000002000007944 */ /* 0x000fea0003c00000 */
[----:B------:R-:W-:Y:S01]  /*04a0*/  MOV R2, R13 ;  /* 0x0000000d00027202 */ /* 0x000fe20000000f00 */
[----:B------:R-:W-:Y:S06]  /*04b0*/  BRA `(.L_x_5) ;  /* 0x0000000000107947 */ /* 0x000fec0003800000 */
.L_x_4:
[----:B------:R-:W0:Y:S02]  /*04c0*/  MUFU.RCP R9, R0 ;  /* 0x0000000000097308 */ /* 0x000e240000001000 */
[----:B0-----:R-:W-:-:S04]  /*04d0*/  FFMA R2, R0, R9, -1 ;  /* 0xbf80000000027423 */ /* 0x001fc80000000009 */
[----:B------:R-:W-:-:S04]  /*04e0*/  FADD.FTZ R2, -R2, -RZ ;  /* 0x800000ff02027221 */ /* 0x000fc80000010100 */
[----:B------:R-:W-:-:S07]  /*04f0*/  FFMA R2, R9, R2, R9 ;  /* 0x0000000209027223 */ /* 0x000fce0000000009 */
.L_x_5:
[----:B------:R-:W-:Y:S05]  /*0500*/  BSYNC.RECONVERGENT B1 ;  /* 0x0000000000017941 */ /* 0x000fea0003800200 */
.L_x_3:
        /* <DEDUP_REMOVED lines=10> */
[----:B------:R-:W-:Y:S01]  /*05b0*/  IADD3 R25, PT, PT, R3, R19, RZ ;  /* 0x0000001303197210 */ /* 0x000fe20007ffe0ff */
[----:B------:R-:W-:-:S04]  /*05c0*/  IMAD.WIDE.U32 R18, R19, 0x4, R12 ;  /* 0x0000000413127825 */ /* 0x000fc800078e000c */
[----:B------:R-:W-:-:S04]  /*05d0*/  IMAD.WIDE.U32 R20, R25, 0x4, R8 ;  /* 0x0000000419147825 */ /* 0x000fc800078e0008 */
[----:B--2---:R-:W-:-:S05]  /*05e0*/  FMUL R0, R16, 1.4426950216293334961 ;  /* 0x3fb8aa3b10007820 */ /* 0x004fca0000400000 */
[----:B------:R-:W-:-:S13]  /*05f0*/  FSETP.GEU.AND P0, PT, R0, -126, PT ;  /* 0xc2fc00000000780b */ /* 0x000fda0003f0e000 */
[----:B------:R-:W-:-:S04]  /*0600*/  @!P0 FMUL R0, R0, 0.5 ;  /* 0x3f00000000008820 */ /* 0x000fc80000400000 */
[----:B------:R-:W1:Y:S02]  /*0610*/  MUFU.EX2 R23, R0 ;  /* 0x0000000000177308 */ /* 0x000e640000000800 */
[----:B-1----:R-:W-:-:S05]  /*0620*/  @!P0 FMUL R23, R23, R23 ;  /* 0x0000001717178220 */ /* 0x002fca0000400000 */
[----:B------:R1:W-:Y:S04]  /*0630*/  STG.E desc[UR8][R18.64], R23 ;  /* 0x0000001712007986 */ /* 0x0003e8000c101908 */
[----:B------:R-:W2:Y:S01]  /*0640*/  LDG.E R20, desc[UR8][R20.64] ;  /* 0x0000000814147981 */ /* 0x000ea2000c1e1900 */
[----:B0-----:R-:W-:Y:S01]  /*0650*/  IADD3 R5, PT, PT, R3, R25, RZ ;  /* 0x0000001903057210 */ /* 0x001fe20007ffe0ff */
[----:B------:R-:W-:-:S04]  /*0660*/  IMAD.WIDE.U32 R12, R25, 0x4, R12 ;  /* 0x00000004190c7825 */ /* 0x000fc800078e000c */
[----:B------:R-:W-:-:S04]  /*0670*/  IMAD.WIDE.U32 R8, R5, 0x4, R8 ;  /* 0x0000000405087825 */ /* 0x000fc800078e0008 */
[----:B--2---:R-:W-:-:S05]  /*0680*/  FMUL R2, R20, 1.4426950216293334961 ;  /* 0x3fb8aa3b14027820 */ /* 0x004fca0000400000 */
[----:B------:R-:W-:-:S13]  /*0690*/  FSETP.GEU.AND P0, PT, R2, -126, PT ;  /* 0xc2fc00000200780b */ /* 0x000fda0003f0e000 */
[----:B------:R-:W-:-:S04]  /*06a0*/  @!P0 FMUL R2, R2, 0.5 ;  /* 0x3f00000002028820 */ /* 0x000fc80000400000 */
[----:B------:R-:W0:Y:S02]  /*06b0*/  MUFU.EX2 R11, R2 ;  /* 0x00000002000b7308 */ /* 0x000e240000000800 */
[----:B0-----:R-:W-:-:S05]  /*06c0*/  @!P0 FMUL R11, R11, R11 ;  /* 0x0000000b0b0b8220 */ /* 0x001fca0000400000 */
[----:B------:R1:W-:Y:S04]  /*06d0*/  STG.E desc[UR8][R12.64], R11 ;  /* 0x0000000b0c007986 */ /* 0x0003e8000c101908 */
[----:B------:R-:W2:Y:S01]  /*06e0*/  LDG.E R8, desc[UR8][R8.64] ;  /* 0x0000000808087981 */ /* 0x000ea2000c1e1900 */
[----:B------:R-:W-:Y:S01]  /*06f0*/  BSSY.RECONVERGENT B1, `(.L_x_6) ;  /* 0x0000012000017945 */ /* 0x000fe20003800200 */
        /* <DEDUP_REMOVED lines=9> */
[----:B-1----:R-:W-:Y:S05]  /*0790*/  @P0 BRA `(.L_x_7) ;  /* 0x00000000000c0947 */ /* 0x002fea0003800000 */
[----:B------:R-:W-:-:S07]  /*07a0*/  MOV R2, 0x7c0 ;  /* 0x000007c000027802 */ /* 0x000fce0000000f00 */
[----:B------:R-:W-:Y:S05]  /*07b0*/  CALL.REL.NOINC `($__internal_0_$__cuda_sm20_rcp_rn_f32_slowpath) ;  /* 0x0000001c00387944 */ /* 0x000fea0003c00000 */
[----:B------:R-:W-:Y:S05]  /*07c0*/  BRA `(.L_x_8) ;  /* 0x0000000000107947 */ /* 0x000fea0003800000 */
.L_x_7:
[----:B------:R-:W0:Y:S02]  /*07d0*/  MUFU.RCP R13, R0 ;  /* 0x00000000000d7308 */ /* 0x000e240000001000 */
[----:B0-----:R-:W-:-:S04]  /*07e0*/  FFMA R2, R0, R13, -1 ;  /* 0xbf80000000027423 */ /* 0x001fc8000000000d */
[----:B------:R-:W-:-:S04]  /*07f0*/  FADD.FTZ R2, -R2, -RZ ;  /* 0x800000ff02027221 */ /* 0x000fc80000010100 */
[----:B------:R-:W-:-:S07]  /*0800*/  FFMA R13, R13, R2, R13 ;  /* 0x000000020d0d7223 */ /* 0x000fce000000000d */
.L_x_8:
[----:B------:R-:W-:Y:S05]  /*0810*/  BSYNC.RECONVERGENT B1 ;  /* 0x0000000000017941 */ /* 0x000fea0003800200 */
.L_x_6:
[----:B------:R-:W0:Y:S01]  /*0820*/  LDCU UR5, c[0x0][0x398] ;  /* 0x00007300ff0577ac */ /* 0x000e220008000800 */
[----:B------:R-:W1:Y:S01]  /*0830*/  LDC.64 R8, c[0x0][0x388] ;  /* 0x0000e200ff087b82 */ /* 0x000e620000000a00 */
[----:B0-----:R-:W-:Y:S01]  /*0840*/  ISETP.NE.AND P0, PT, RZ, UR5, PT ;  /* 0x00000005ff007c0c */ /* 0x001fe2000bf05270 */
[----:B-1----:R-:W-:-:S05]  /*0850*/  IMAD.WIDE.U32 R8, R5, 0x4, R8 ;  /* 0x0000000405087825 */ /* 0x002fca00078e0008 */
[----:B------:R0:W-:Y:S07]  /*0860*/  STG.E desc[UR8][R8.64], R13 ;  /* 0x0000000d08007986 */ /* 0x0001ee000c101908 */
[----:B------:R-:W-:Y:S05]  /*0870*/  @!P0 EXIT ;  /* 0x000000000000894d */ /* 0x000fea0003800000 */
[----:B------:R-:W-:Y:S01]  /*0880*/  UISETP.GE.U32.AND UP0, UPT, UR5, 0x8, UPT ;  /* 0x000000080500788c */ /* 0x000fe2000bf06070 */
[----:B------:R-:W-:Y:S01]  /*0890*/  IADD3 R5, PT, PT, R7, 0x5, RZ ;  /* 0x0000000507057810 */ /* 0x000fe20007ffe0ff */
[----:B------:R-:W-:Y:S01]  /*08a0*/  ULOP3.LUT UR6, UR5, 0x7, URZ, 0xc0, !UPT ;  /* 0x0000000705067892 */ /* 0x000fe2000f8ec0ff */
[----:B------:R-:W-:-:S06]  /*08b0*/  UMOV UR4, URZ ;  /* 0x000000ff00047c82 */ /* 0x000fcc0008000000 */
[----:B------:R-:W-:Y:S05]  /*08c0*/  BRA.U !UP0, `(.L_x_9) ;  /* 0x0000000d08a47547 */ /* 0x000fea000b800000 */
[----:B------:R-:W1:Y:S01]  /*08d0*/  LDCU.64 UR10, c[0x0][0x390] ;  /* 0x00007200ff0a77ac */ /* 0x000e620008000a00 */
[----:B------:R-:W2:Y:S01]  /*08e0*/  LDC.64 R22, c[0x0][0x380] ;  /* 0x0000e000ff167b82 */ /* 0x000ea20000000a00 */
[C---:B0-----:R-:W-:Y:S02]  /*08f0*/  IADD3 R9, PT, PT, R7.reuse, 0x6, RZ ;  /* 0x0000000607097810 */ /* 0x041fe40007ffe0ff */
[C---:B------:R-:W-:Y:S01]  /*0900*/  IADD3 R11, PT, PT, R7.reuse, 0x7, RZ ;  /* 0x00000007070b7810 */ /* 0x040fe20007ffe0ff */
[----:B------:R-:W-:Y:S01]  /*0910*/  ULOP3.LUT UR4, UR5, 0xfffffff8, URZ, 0xc0, !UPT ;  /* 0xfffffff805047892 */ /* 0x000fe2000f8ec0ff */
[C---:B------:R-:W-:Y:S02]  /*0920*/  IADD3 R13, PT, PT, R7.reuse, 0x8, RZ ;  /* 0x00000008070d7810 */ /* 0x040fe40007ffe0ff */
[C---:B------:R-:W-:Y:S01]  /*0930*/  IADD3 R25, PT, PT, R7.reuse, 0x9, RZ ;  /* 0x0000000907197810 */ /* 0x040fe20007ffe0ff */
[----:B------:R-:W0:Y:S01]  /*0940*/  LDC.64 R20, c[0x0][0x388] ;  /* 0x0000e200ff147b82 */ /* 0x000e220000000a00 */
[C---:B------:R-:W-:Y:S01]  /*0950*/  IADD3 R27, PT, PT, R7.reuse, 0xa, RZ ;  /* 0x0000000a071b7810 */ /* 0x040fe20007ffe0ff */
[----:B------:R-:W-:Y:S01]  /*0960*/  UIADD3 UR5, UPT, UPT, -UR4, URZ, URZ ;  /* 0x000000ff04057290 */ /* 0x000fe2000fffe1ff */
[----:B------:R-:W-:-:S02]  /*0970*/  IADD3 R29, PT, PT, R7, 0xb, RZ ;  /* 0x0000000b071d7810 */ /* 0x000fc40007ffe0ff */
[----:B------:R-:W-:-:S03]  /*0980*/  IADD3 R7, PT, PT, R7, 0xc, RZ ;  /* 0x0000000c07077810 */ /* 0x000fc60007ffe0ff */
[----:B------:R-:W3:Y:S01]  /*0990*/  LDC.64 R18, c[0x0][0x380] ;  /* 0x0000e000ff127b82 */ /* 0x000ee20000000a00 */
[--C-:B-1----:R-:W-:Y:S02]  /*09a0*/  IMAD R0, R9, UR11, R6.reuse ;  /* 0x0000000b09007c24 */ /* 0x102fe4000f8e0206 */
[--C-:B------:R-:W-:Y:S02]  /*09b0*/  IMAD R8, R11, UR11, R6.reuse ;  /* 0x0000000b0b087c24 */ /* 0x100fe4000f8e0206 */
[--C-:B------:R-:W-:Y:S02]  /*09c0*/  IMAD R10, R13, UR11, R6.reuse ;  /* 0x0000000b0d0a7c24 */ /* 0x100fe4000f8e0206 */
[--C-:B------:R-:W-:Y:S01]  /*09d0*/  IMAD R12, R25, UR11, R6.reuse ;  /* 0x0000000b190c7c24 */ /* 0x100fe2000f8e0206 */
[----:B------:R-:W1:Y:S01]  /*09e0*/  LDC.64 R16, c[0x0][0x388] ;  /* 0x0000e200ff107b82 */ /* 0x000e620000000a00 */
[--C-:B------:R-:W-:Y:S02]  /*09f0*/  IMAD R14, R27, UR11, R6.reuse ;  /* 0x0000000b1b0e7c24 */ /* 0x100fe4000f8e0206 */
[----:B------:R-:W-:-:S02]  /*0a00*/  IMAD R2, R29, UR11, R6 ;  /* 0x0000000b1d027c24 */ /* 0x000fc4000f8e0206 */
[--C-:B------:R-:W-:Y:S02]  /*0a10*/  IMAD R24, R7, UR11, R6.reuse ;  /* 0x0000000b07187c24 */ /* 0x100fe4000f8e0206 */
[----:B------:R-:W-:Y:S02]  /*0a20*/  IMAD R26, R5, UR11, R6 ;  /* 0x0000000b051a7c24 */ /* 0x000fe4000f8e0206 */
[--C-:B------:R-:W-:Y:S02]  /*0a30*/  IMAD R6, R0, UR10, R15.reuse ;  /* 0x0000000a00067c24 */ /* 0x100fe4000f8e020f */
[--C-:B------:R-:W-:Y:S02]  /*0a40*/  IMAD R8, R8, UR10, R15.reuse ;  /* 0x0000000a08087c24 */ /* 0x100fe4000f8e020f */
[--C-:B------:R-:W-:Y:S02]  /*0a50*/  IMAD R10, R10, UR10, R15.reuse ;  /* 0x0000000a0a0a7c24 */ /* 0x100fe4000f8e020f */
[----:B------:R-:W-:-:S02]  /*0a60*/  IMAD R12, R12, UR10, R15 ;  /* 0x0000000a0c0c7c24 */ /* 0x000fc4000f8e020f */
[--C-:B------:R-:W-:Y:S02]  /*0a70*/  IMAD R14, R14, UR10, R15.reuse ;  /* 0x0000000a0e0e7c24 */ /* 0x100fe4000f8e020f */
[--C-:B------:R-:W-:Y:S02]  /*0a80*/  IMAD R7, R2, UR10, R15.reuse ;  /* 0x0000000a02077c24 */ /* 0x100fe4000f8e020f */
[--C-:B------:R-:W-:Y:S02]  /*0a90*/  IMAD R9, R24, UR10, R15.reuse ;  /* 0x0000000a18097c24 */ /* 0x100fe4000f8e020f */
[----:B------:R-:W-:-:S07]  /*0aa0*/  IMAD R15, R26, UR10, R15 ;  /* 0x0000000a1a0f7c24 */ /* 0x000fce000f8e020f */
.L_x_34:
[----:B---3--:R-:W-:-:S06]  /*0ab0*/  IMAD.WIDE.U32 R24, R15, 0x4, R18 ;  /* 0x000000040f187825 */ /* 0x008fcc00078e0012 */
[----:B------:R-:W3:Y:S01]  /*0ac0*/  LDG.E R24, desc[UR8][R24.64] ;  /* 0x0000000818187981 */ /* 0x000ee2000c1e1900 */
[----:B------:R-:W-:Y:S01]  /*0ad0*/  BSSY.RECONVERGENT B1, `(.L_x_10) ;  /* 0x0000013000017945 */ /* 0x000fe20003800200 */
[----:B---3--:R-:W-:-:S05]  /*0ae0*/  FMUL R0, R24, -1.4426950216293334961 ;  /* 0xbfb8aa3b18007820 */ /* 0x008fca0000400000 */
[----:B------:R-:W-:-:S13]  /*0af0*/  FSETP.GEU.AND P0, PT, R0, -126, PT ;  /* 0xc2fc00000000780b */ /* 0x000fda0003f0e000 */
[----:B------:R-:W-:-:S04]  /*0b00*/  @!P0 FMUL R0, R0, 0.5 ;  /* 0x3f00000000008820 */ /* 0x000fc80000400000 */
[----:B------:R-:W3:Y:S02]  /*0b10*/  MUFU.EX2 R2, R0 ;  /* 0x0000000000027308 */ /* 0x000ee40000000800 */
[----:B---3--:R-:W-:-:S04]  /*0b20*/  @!P0 FMUL R2, R2, R2 ;  /* 0x0000000202028220 */ /* 0x008fc80000400000 */
[----:B------:R-:W-:-:S05]  /*0b30*/  FADD R26, R2, 1 ;  /* 0x3f800000021a7421 */ /* 0x000fca0000000000 */
[----:B------:R-:W-:-:S04]  /*0b40*/  IADD3 R2, PT, PT, R26, 0x1800000, RZ ;  /* 0x018000001a027810 */ /* 0x000fc80007ffe0ff */
[----:B------:R-:W-:-:S04]  /*0b50*/  LOP3.LUT R2, R2, 0x7f800000, RZ, 0xc0, !PT ;  /* 0x7f80000002027812 */ /* 0x000fc800078ec0ff */
[----:B------:R-:W-:-:S13]  /*0b60*/  ISETP.GT.U32.AND P0, PT, R2, 0x1ffffff, PT ;  /* 0x01ffffff0200780c */ /* 0x000fda0003f04070 */
[----:B------:R-:W-:Y:S05]  /*0b70*/  @P0 BRA `(.L_x_11) ;  /* 0x0000000000100947 */ /* 0x000fea0003800000 */
[----:B------:R-:W-:Y:S02]  /*0b80*/  MOV R0, R26 ;  /* 0x0000001a00007202 */ /* 0x000fe40000000f00 */
[----:B------:R-:W-:-:S07]  /*0b90*/  MOV R2, 0xbb0 ;  /* 0x00000bb000027802 */ /* 0x000fce0000000f00 */
[----:B012---:R-:W-:Y:S05]  /*0ba0*/  CALL.REL.NOINC `($__internal_0_$__cuda_sm20_rcp_rn_f32_slowpath) ;  /* 0x00000018003c7944 */ /* 0x007fea0003c00000 */
[----:B------:R-:W-:Y:S05]  /*0bb0*/  BRA `(.L_x_12) ;  /* 0x0000000000107947 */ /* 0x000fea0003800000 */
.L_x_11:
[----:B------:R-:W3:Y:S02]  /*0bc0*/  MUFU.RCP R13, R26 ;  /* 0x0000001a000d7308 */ /* 0x000ee40000001000 */
[----:B---3--:R-:W-:-:S04]  /*0bd0*/  FFMA R0, R26, R13, -1 ;  /* 0xbf8000001a007423 */ /* 0x008fc8000000000d */
[----:B------:R-:W-:-:S04]  /*0be0*/  FADD.FTZ R0, -R0, -RZ ;  /* 0x800000ff00007221 */ /* 0x000fc80000010100 */
[----:B------:R-:W-:-:S07]  /*0bf0*/  FFMA R13, R13, R0, R13 ;  /* 0x000000000d0d7223 */ /* 0x000fce000000000d */
.L_x_12:
[----:B------:R-:W-:Y:S05]  /*0c00*/  BSYNC.RECONVERGENT B1 ;  /* 0x0000000000017941 */ /* 0x000fea0003800200 */
.L_x_10:
[----:B0-----:R-:W-:-:S04]  /*0c10*/  IMAD.WIDE.U32 R26, R15, 0x4, R20 ;  /* 0x000000040f1a7825 */ /* 0x001fc800078e0014 */
[----:B--2---:R-:W-:Y:S01]  /*0c20*/  IMAD.WIDE.U32 R24, R6, 0x4, R22 ;  /* 0x0000000406187825 */ /* 0x004fe200078e0016 */
[----:B------:R0:W-:Y:S05]  /*0c30*/  STG.E desc[UR8][R26.64], R13 ;  /* 0x0000000d1a007986 */ /* 0x0001ea000c101908 */
[----:B------:R-:W2:Y:S01]  /*0c40*/  LDG.E R24, desc[UR8][R24.64] ;  /* 0x0000000818187981 */ /* 0x000ea2000c1e1900 */
[----:B------:R-:W-:Y:S01]  /*0c50*/  BSSY.RECONVERGENT B1, `(.L_x_13) ;  /* 0x0000013000017945 */ /* 0x000fe20003800200 */
[----:B--2---:R-:W-:-:S05]  /*0c60*/  FMUL R0, R24, -1.4426950216293334961 ;  /* 0xbfb8aa3b18007820 */ /* 0x004fca0000400000 */
[----:B------:R-:W-:-:S13]  /*0c70*/  FSETP.GEU.AND P0, PT, R0, -126, PT ;  /* 0xc2fc00000000780b */ /* 0x000fda0003f0e000 */
[----:B------:R-:W-:-:S04]  /*0c80*/  @!P0 FMUL R0, R0, 0.5 ;  /* 0x3f00000000008820 */ /* 0x000fc80000400000 */
[----:B------:R-:W2:Y:S02]  /*0c90*/  MUFU.EX2 R2, R0 ;  /* 0x0000000000027308 */ /* 0x000ea40000000800 */
[----:B--2---:R-:W-:-:S04]  /*0ca0*/  @!P0 FMUL R2, R2, R2 ;  /* 0x0000000202028220 */ /* 0x004fc80000400000 */
[----:B------:R-:W-:-:S05]  /*0cb0*/  FADD R28, R2, 1 ;  /* 0x3f800000021c7421 */ /* 0x000fca0000000000 */
[----:B------:R-:W-:-:S04]  /*0cc0*/  IADD3 R2, PT, PT, R28, 0x1800000, RZ ;  /* 0x018000001c027810 */ /* 0x000fc80007ffe0ff */
[----:B------:R-:W-:-:S04]  /*0cd0*/  LOP3.LUT R2, R2, 0x7f800000, RZ, 0xc0, !PT ;  /* 0x7f80000002027812 */ /* 0x000fc800078ec0ff */
[----:B------:R-:W-:-:S13]  /*0ce0*/  ISETP.GT.U32.AND P0, PT, R2, 0x1ffffff, PT ;  /* 0x01ffffff0200780c */ /* 0x000fda0003f04070 */
[----:B0-----:R-:W-:Y:S05]  /*0cf0*/  @P0 BRA `(.L_x_14) ;  /* 0x0000000000100947 */ /* 0x001fea0003800000 */
[----:B------:R-:W-:Y:S02]  /*0d00*/  MOV R0, R28 ;  /* 0x0000001c00007202 */ /* 0x000fe40000000f00 */
[----:B------:R-:W-:-:S07]  /*0d10*/  MOV R2, 0xd30 ;  /* 0x00000d3000027802 */ /* 0x000fce0000000f00 */
[----:B-1----:R-:W-:Y:S05]  /*0d20*/  CALL.REL.NOINC `($__internal_0_$__cuda_sm20_rcp_rn_f32_slowpath) ;  /* 0x0000001400dc7944 */ /* 0x002fea0003c00000 */
[----:B------:R-:W-:Y:S05]  /*0d30*/  BRA `(.L_x_15) ;  /* 0x0000000000107947 */ /* 0x000fea0003800000 */
.L_x_14:
[----:B------:R-:W0:Y:S02]  /*0d40*/  MUFU.RCP R13, R28 ;  /* 0x0000001c000d7308 */ /* 0x000e240000001000 */
[----:B0-----:R-:W-:-:S04]  /*0d50*/  FFMA R0, R28, R13, -1 ;  /* 0xbf8000001c007423 */ /* 0x001fc8000000000d */
[----:B------:R-:W-:-:S04]  /*0d60*/  FADD.FTZ R0, -R0, -RZ ;  /* 0x800000ff00007221 */ /* 0x000fc80000010100 */
[----:B------:R-:W-:-:S07]  /*0d70*/  FFMA R13, R13, R0, R13 ;  /* 0x000000000d0d7223 */ /* 0x000fce000000000d */
.L_x_15:
[----:B------:R-:W-:Y:S05]  /*0d80*/  BSYNC.RECONVERGENT B1 ;  /* 0x0000000000017941 */ /* 0x000fea0003800200 */
.L_x_13:
[----:B------:R-:W-:-:S04]  /*0d90*/  IMAD.WIDE.U32 R26, R6, 0x4, R20 ;  /* 0x00000004061a7825 */ /* 0x000fc800078e0014 */
[----:B------:R-:W-:Y:S01]  /*0da0*/  IMAD.WIDE.U32 R24, R8, 0x4, R22 ;  /* 0x0000000408187825 */ /* 0x000fe200078e0016 */
        /* <DEDUP_REMOVED lines=17> */
.L_x_17:
[----:B------:R-:W0:Y:S02]  /*0ec0*/  MUFU.RCP R13, R28 ;  /* 0x0000001c000d7308 */ /* 0x000e240000001000 */
[----:B0-----:R-:W-:-:S04]  /*0ed0*/  FFMA R0, R28, R13, -1 ;  /* 0xbf8000001c007423 */ /* 0x001fc8000000000d */
[----:B------:R-:W-:-:S04]  /*0ee0*/  FADD.FTZ R0, -R0, -RZ ;  /* 0x800000ff00007221 */ /* 0x000fc80000010100 */
[----:B------:R-:W-:-:S07]  /*0ef0*/  FFMA R13, R13, R0, R13 ;  /* 0x000000000d0d7223 */ /* 0x000fce000000000d */
.L_x_18:
[----:B------:R-:W-:Y:S05]  /*0f00*/  BSYNC.RECONVERGENT B1 ;  /* 0x0000000000017941 */ /* 0x000fea0003800200 */
.L_x_16:
        /* <DEDUP_REMOVED lines=19> */
.L_x_20:
[----:B------:R-:W0:Y:S02]  /*1040*/  MUFU.RCP R13, R28 ;  /* 0x0000001c000d7308 */ /* 0x000e240000001000 */
[----:B0-----:R-:W-:-:S04]  /*1050*/  FFMA R0, R28, R13, -1 ;  /* 0xbf8000001c007423 */ /* 0x001fc8000000000d */
[----:B------:R-:W-:-:S04]  /*1060*/  FADD.FTZ R0, -R0, -RZ ;  /* 0x800000ff00007221 */ /* 0x000fc80000010100 */
[----:B------:R-:W-:-:S07]  /*1070*/  FFMA R13, R13, R0, R13 ;  /* 0x000000000d0d7223 */ /* 0x000fce000000000d */
.L_x_21:
[----:B------:R-:W-:Y:S05]  /*1080*/  BSYNC.RECONVERGENT B1 ;  /* 0x0000000000017941 */ /* 0x000fea0003800200 */
.L_x_19:
        /* <DEDUP_REMOVED lines=19> */
.L_x_23:
[----:B------:R-:W0:Y:S02]  /*11c0*/  MUFU.RCP R13, R28 ;  /* 0x0000001c000d7308 */ /* 0x000e240000001000 */
[----:B0-----:R-:W-:-:S04]  /*11d0*/  FFMA R0, R28, R13, -1 ;  /* 0xbf8000001c007423 */ /* 0x001fc8000000000d */
[----:B------:R-:W-:-:S04]  /*11e0*/  FADD.FTZ R0, -R0, -RZ ;  /* 0x800000ff00007221 */ /* 0x000fc80000010100 */
[----:B------:R-:W-:-:S07]  /*11f0*/  FFMA R13, R13, R0, R13 ;  /* 0x000000000d0d7223 */ /* 0x000fce000000000d */
.L_x_24:
[----:B------:R-:W-:Y:S05]  /*1200*/  BSYNC.RECONVERGENT B1 ;  /* 0x0000000000017941 */ /* 0x000fea0003800200 */
.L_x_22:
        /* <DEDUP_REMOVED lines=19> */
.L_x_26:
[----:B------:R-:W0:Y:S02]  /*1340*/  MUFU.RCP R13, R28 ;  /* 0x0000001c000d7308 */ /* 0x000e240000001000 */
[----:B0-----:R-:W-:-:S04]  /*1350*/  FFMA R0, R28, R13, -1 ;  /* 0xbf8000001c007423 */ /* 0x001fc8000000000d */
[----:B------:R-:W-:-:S04]  /*1360*/  FADD.FTZ R0, -R0, -RZ ;  /* 0x800000ff00007221 */ /* 0x000fc80000010100 */
[----:B------:R-:W-:-:S07]  /*1370*/  FFMA R13, R13, R0, R13 ;  /* 0x000000000d0d7223 */ /* 0x000fce000000000d */
.L_x_27:
[----:B------:R-:W-:Y:S05]  /*1380*/  BSYNC.RECONVERGENT B1 ;  /* 0x0000000000017941 */ /* 0x000fea0003800200 */
.L_x_25:
        /* <DEDUP_REMOVED lines=19> */
.L_x_29:
[----:B------:R-:W0:Y:S02]  /*14c0*/  MUFU.RCP R13, R28 ;  /* 0x0000001c000d7308 */ /* 0x000e240000001000 */
[----:B0-----:R-:W-:-:S04]  /*14d0*/  FFMA R0, R28, R13, -1 ;  /* 0xbf8000001c007423 */ /* 0x001fc8000000000d */
[----:B------:R-:W-:-:S04]  /*14e0*/  FADD.FTZ R0, -R0, -RZ ;  /* 0x800000ff00007221 */ /* 0x000fc80000010100 */
[----:B------:R-:W-:-:S07]  /*14f0*/  FFMA R13, R13, R0, R13 ;  /* 0x000000000d0d7223 */ /* 0x000fce000000000d */
.L_x_30:
[----:B------:R-:W-:Y:S05]  /*1500*/  BSYNC.RECONVERGENT B1 ;  /* 0x0000000000017941 */ /* 0x000fea0003800200 */
.L_x_28:
        /* <DEDUP_REMOVED lines=19> */
.L_x_32:
[----:B------:R-:W0:Y:S02]  /*1640*/  MUFU.RCP R13, R28 ;  /* 0x0000001c000d7308 */ /* 0x000e240000001000 */
[----:B0-----:R-:W-:-:S04]  /*1650*/  FFMA R0, R28, R13, -1 ;  /* 0xbf8000001c007423 */ /* 0x001fc8000000000d */
[----:B------:R-:W-:-:S04]  /*1660*/  FADD.FTZ R0, -R0, -RZ ;  /* 0x800000ff00007221 */ /* 0x000fc80000010100 */
[----:B------:R-:W-:-:S07]  /*1670*/  FFMA R13, R13, R0, R13 ;  /* 0x000000000d0d7223 */ /* 0x000fce000000000d */
.L_x_33:
[----:B------:R-:W-:Y:S05]  /*1680*/  BSYNC.RECONVERGENT B1 ;  /* 0x0000000000017941 */ /* 0x000fea0003800200 */
.L_x_31:
[----:B-1----:R-:W-:Y:S01]  /*1690*/  IMAD.WIDE.U32 R24, R9, 0x4, R16 ;  /* 0x0000000409187825 */ /* 0x002fe200078e0010 */
[----:B------:R-:W-:Y:S01]  /*16a0*/  UIADD3 UR5, UPT, UPT, UR5, 0x8, URZ ;  /* 0x0000000805057890 */ /* 0x000fe2000fffe0ff */
[C---:B------:R-:W-:Y:S02]  /*16b0*/  LEA R6, R3.reuse, R6, 0x3 ;  /* 0x0000000603067211 */ /* 0x040fe400078e18ff */
[C---:B------:R-:W-:Y:S01]  /*16c0*/  LEA R8, R3.reuse, R8, 0x3 ;  /* 0x0000000803087211 */ /* 0x040fe200078e18ff */
[----:B------:R4:W-:Y:S01]  /*16d0*/  STG.E desc[UR8][R24.64], R13 ;  /* 0x0000000d18007986 */ /* 0x0009e2000c101908 */
[----:B------:R-:W-:Y:S01]  /*16e0*/  UISETP.NE.AND UP0, UPT, UR5, URZ, UPT ;  /* 0x000000ff0500728c */ /* 0x000fe2000bf05270 */
[C---:B------:R-:W-:Y:S02]  /*16f0*/  LEA R10, R3.reuse, R10, 0x3 ;  /* 0x0000000a030a7211 */ /* 0x040fe400078e18ff */
[C---:B------:R-:W-:Y:S02]  /*1700*/  LEA R12, R3.reuse, R12, 0x3 ;  /* 0x0000000c030c7211 */ /* 0x040fe400078e18ff */
[----:B------:R-:W-:-:S02]  /*1710*/  LEA R14, R3, R14, 0x3 ;  /* 0x0000000e030e7211 */ /* 0x000fc400078e18ff */
[C---:B------:R-:W-:Y:S02]  /*1720*/  LEA R7, R3.reuse, R7, 0x3 ;  /* 0x0000000703077211 */ /* 0x040fe400078e18ff */
[C---:B------:R-:W-:Y:S02]  /*1730*/  LEA R15, R3.reuse, R15, 0x3 ;  /* 0x0000000f030f7211 */ /* 0x040fe400078e18ff */
[----:B------:R-:W-:Y:S01]  /*1740*/  LEA R9, R3, R9, 0x3 ;  /* 0x0000000903097211 */ /* 0x000fe200078e18ff */
[----:B----4-:R-:W-:Y:S06]  /*1750*/  BRA.U UP0, `(.L_x_34) ;  /* 0xfffffff100d47547 */ /* 0x010fec000b83ffff */
.L_x_9:
[----:B------:R-:W-:-:S13]  /*1760*/  ISETP.NE.AND P0, PT, RZ, UR6, PT ;  /* 0x00000006ff007c0c */ /* 0x000fda000bf05270 */
[----:B------:R-:W-:Y:S05]  /*1770*/  @!P0 EXIT ;  /* 0x000000000000894d */ /* 0x000fea0003800000 */
[----:B------:R-:W1:Y:S01]  /*1780*/  LDCU UR5, c[0x0][0x398] ;  /* 0x00007300ff0577ac */ /* 0x000e620008000800 */
[----:B------:R-:W-:Y:S02]  /*1790*/  UISETP.GE.U32.AND UP0, UPT, UR6, 0x4, UPT ;  /* 0x000000040600788c */ /* 0x000fe4000bf06070 */
[----:B-1----:R-:W-:-:S07]  /*17a0*/  ULOP3.LUT UR5, UR5, 0x3, URZ, 0xc0, !UPT ;  /* 0x0000000305057892 */ /* 0x002fce000f8ec0ff */
[----:B------:R-:W-:Y:S05]  /*17b0*/  BRA.U !UP0, `(.L_x_35) ;  /* 0x0000000508c47547 */ /* 0x000fea000b800000 */
[----:B------:R-:W1:Y:S01]  /*17c0*/  LDC.64 R6, c[0x0][0x380] ;  /* 0x0000e000ff067b82 */ /* 0x000e620000000a00 */
[----:B0-----:R-:W-:-:S05]  /*17d0*/  IADD3 R8, PT, PT, R5, UR4, RZ ;  /* 0x0000000405087c10 */ /* 0x001fca000fffe0ff */
[----:B------:R-:W-:-:S04]  /*17e0*/  IMAD R8, R3, R8, R4 ;  /* 0x0000000803087224 */ /* 0x000fc800078e0204 */
[----:B-1----:R-:W-:-:S06]  /*17f0*/  IMAD.WIDE.U32 R6, R8, 0x4, R6 ;  /* 0x0000000408067825 */ /* 0x002fcc00078e0006 */
        /* <DEDUP_REMOVED lines=12> */
[----:B------:R-:W-:Y:S02]  /*18c0*/  MOV R0, R10 ;  /* 0x0000000a00007202 */ /* 0x000fe40000000f00 */
[----:B------:R-:W-:-:S07]  /*18d0*/  MOV R2, 0x18f0 ;  /* 0x000018f000027802 */ /* 0x000fce0000000f00 */
[----:B------:R-:W-:Y:S05]  /*18e0*/  CALL.REL.NOINC `($__internal_0_$__cuda_sm20_rcp_rn_f32_slowpath) ;  /* 0x0000000800ec7944 */ /* 0x000fea0003c00000 */
[----:B------:R-:W-:Y:S01]  /*18f0*/  MOV R7, R13 ;  /* 0x0000000d00077202 */ /* 0x000fe20000000f00 */
[----:B------:R-:W-:Y:S06]  /*1900*/  BRA `(.L_x_38) ;  /* 0x0000000000107947 */ /* 0x000fec0003800000 */
.L_x_37:
[----:B------:R-:W0:Y:S02]  /*1910*/  MUFU.RCP R7, R10 ;  /* 0x0000000a00077308 */ /* 0x000e240000001000 */
[----:B0-----:R-:W-:-:S04]  /*1920*/  FFMA R0, R10, R7, -1 ;  /* 0xbf8000000a007423 */ /* 0x001fc80000000007 */
[----:B------:R-:W-:-:S04]  /*1930*/  FADD.FTZ R0, -R0, -RZ ;  /* 0x800000ff00007221 */ /* 0x000fc80000010100 */
[----:B------:R-:W-:-:S07]  /*1940*/  FFMA R7, R7, R0, R7 ;  /* 0x0000000007077223 */ /* 0x000fce0000000007 */
.L_x_38:
[----:B------:R-:W-:Y:S05]  /*1950*/  BSYNC.RECONVERGENT B1 ;  /* 0x0000000000017941 */ /* 0x000fea0003800200 */
.L_x_36:
[----:B------:R-:W0:Y:S01]  /*1960*/  LDC.64 R10, c[0x0][0x388] ;  /* 0x0000e200ff0a7b82 */ /* 0x000e220000000a00 */
[----:B------:R-:W-:-:S07]  /*1970*/  IADD3 R6, PT, PT, R3, R8, RZ ;  /* 0x0000000803067210 */ /* 0x000fce0007ffe0ff */
[----:B------:R-:W1:Y:S01]  /*1980*/  LDC.64 R12, c[0x0][0x380] ;  /* 0x0000e000ff0c7b82 */ /* 0x000e620000000a00 */
[----:B0-----:R-:W-:-:S05]  /*1990*/  IMAD.WIDE.U32 R8, R8, 0x4, R10 ;  /* 0x0000000408087825 */ /* 0x001fca00078e000a */
[----:B------:R0:W-:Y:S01]  /*19a0*/  STG.E desc[UR8][R8.64], R7 ;  /* 0x0000000708007986 */ /* 0x0001e2000c101908 */
[----:B-1----:R-:W-:-:S06]  /*19b0*/  IMAD.WIDE.U32 R10, R6, 0x4, R12 ;  /* 0x00000004060a7825 */ /* 0x002fcc00078e000c */
        /* <DEDUP_REMOVED lines=12> */
[----:B------:R-:W-:Y:S02]  /*1a80*/  MOV R0, R12 ;  /* 0x0000000c00007202 */ /* 0x000fe40000000f00 */
[----:B------:R-:W-:-:S07]  /*1a90*/  MOV R2, 0x1ab0 ;  /* 0x00001ab000027802 */ /* 0x000fce0000000f00 */
[----:B------:R-:W-:Y:S05]  /*1aa0*/  CALL.REL.NOINC `($__internal_0_$__cuda_sm20_rcp_rn_f32_slowpath) ;  /* 0x00000008007c7944 */ /* 0x000fea0003c00000 */
[----:B------:R-:W-:Y:S01]  /*1ab0*/  MOV R9, R13 ;  /* 0x0000000d00097202 */ /* 0x000fe20000000f00 */
[----:B------:R-:W-:Y:S06]  /*1ac0*/  BRA `(.L_x_41) ;  /* 0x0000000000107947 */ /* 0x000fec0003800000 */
.L_x_40:
[----:B------:R-:W0:Y:S02]  /*1ad0*/  MUFU.RCP R9, R12 ;  /* 0x0000000c00097308 */ /* 0x000e240000001000 */
[----:B0-----:R-:W-:-:S04]  /*1ae0*/  FFMA R0, R12, R9, -1 ;  /* 0xbf8000000c007423 */ /* 0x001fc80000000009 */
[----:B------:R-:W-:-:S04]  /*1af0*/  FADD.FTZ R0, -R0, -RZ ;  /* 0x800000ff00007221 */ /* 0x000fc80000010100 */
[----:B------:R-:W-:-:S07]  /*1b00*/  FFMA R9, R9, R0, R9 ;  /* 0x0000000009097223 */ /* 0x000fce0000000009 */
.L_x_41:
[----:B------:R-:W-:Y:S05]  /*1b10*/  BSYNC.RECONVERGENT B1 ;  /* 0x0000000000017941 */ /* 0x000fea0003800200 */
.L_x_39:
        /* <DEDUP_REMOVED lines=23> */
.L_x_43:
[----:B------:R-:W0:Y:S02]  /*1c90*/  MUFU.RCP R7, R12 ;  /* 0x0000000c00077308 */ /* 0x000e240000001000 */
[----:B0-----:R-:W-:-:S04]  /*1ca0*/  FFMA R0, R12, R7, -1 ;  /* 0xbf8000000c007423 */ /* 0x001fc80000000007 */
[----:B------:R-:W-:-:S04]  /*1cb0*/  FADD.FTZ R0, -R0, -RZ ;  /* 0x800000ff00007221 */ /* 0x000fc80000010100 */
[----:B------:R-:W-:-:S07]  /*1cc0*/  FFMA R7, R7, R0, R7 ;  /* 0x0000000007077223 */ /* 0x000fce0000000007 */
.L_x_44:
[----:B------:R-:W-:Y:S05]  /*1cd0*/  BSYNC.RECONVERGENT B1 ;  /* 0x0000000000017941 */ /* 0x000fea0003800200 */
.L_x_42:
        /* <DEDUP_REMOVED lines=21> */
[----:B------:R-:W-:Y:S05]  /*1e30*/  BRA `(.L_x_47) ;  /* 0x0000000000107947 */ /* 0x000fea0003800000 */
.L_x_46:
[----:B------:R-:W0:Y:S02]  /*1e40*/  MUFU.RCP R13, R12 ;  /* 0x0000000c000d7308 */ /* 0x000e240000001000 */
[----:B0-----:R-:W-:-:S04]  /*1e50*/  FFMA R0, R12, R13, -1 ;  /* 0xbf8000000c007423 */ /* 0x001fc8000000000d */
[----:B------:R-:W-:-:S04]  /*1e60*/  FADD.FTZ R0, -R0, -RZ ;  /* 0x800000ff00007221 */ /* 0x000fc80000010100 */
[----:B------:R-:W-:-:S07]  /*1e70*/  FFMA R13, R13, R0, R13 ;  /* 0x000000000d0d7223 */ /* 0x000fce000000000d */
.L_x_47:
[----:B------:R-:W-:Y:S05]  /*1e80*/  BSYNC.RECONVERGENT B1 ;  /* 0x0000000000017941 */ /* 0x000fea0003800200 */
.L_x_45:
[----:B------:R-:W0:Y:S01]  /*1e90*/  LDC.64 R8, c[0x0][0x388] ;  /* 0x0000e200ff087b82 */ /* 0x000e220000000a00 */
[----:B------:R-:W-:Y:S01]  /*1ea0*/  UIADD3 UR4, UPT, UPT, UR4, 0x4, URZ ;  /* 0x0000000404047890 */ /* 0x000fe2000fffe0ff */
[----:B0-----:R-:W-:-:S05]  /*1eb0*/  IMAD.WIDE.U32 R6, R6, 0x4, R8 ;  /* 0x0000000406067825 */ /* 0x001fca00078e0008 */
[----:B------:R1:W-:Y:S06]  /*1ec0*/  STG.E desc[UR8][R6.64], R13 ;  /* 0x0000000d06007986 */ /* 0x0003ec000c101908 */
.L_x_35:
[----:B------:R-:W-:-:S13]  /*1ed0*/  ISETP.NE.AND P0, PT, RZ, UR5, PT ;  /* 0x00000005ff007c0c */ /* 0x000fda000bf05270 */
[----:B------:R-:W-:Y:S05]  /*1ee0*/  @!P0 EXIT ;  /* 0x000000000000894d */ /* 0x000fea0003800000 */
[----:B------:R-:W-:-:S09]  /*1ef0*/  UISETP.NE.AND UP0, UPT, UR5, 0x1, UPT ;  /* 0x000000010500788c */ /* 0x000fd2000bf05270 */
[----:B------:R-:W-:Y:S05]  /*1f00*/  BRA.U !UP0, `(.L_x_48) ;  /* 0x0000000108e07547 */ /* 0x000fea000b800000 */
[----:B0-----:R-:W0:Y:S01]  /*1f10*/  LDC.64 R8, c[0x0][0x380] ;  /* 0x0000e000ff087b82 */ /* 0x001e220000000a00 */
[----:B-1----:R-:W-:-:S05]  /*1f20*/  IADD3 R6, PT, PT, R5, UR4, RZ ;  /* 0x0000000405067c10 */ /* 0x002fca000fffe0ff */
[----:B------:R-:W-:-:S04]  /*1f30*/  IMAD R6, R3, R6, R4 ;  /* 0x0000000603067224 */ /* 0x000fc800078e0204 */
[----:B0-----:R-:W-:-:S06]  /*1f40*/  IMAD.WIDE.U32 R8, R6, 0x4, R8 ;  /* 0x0000000406087825 */ /* 0x001fcc00078e0008 */
        /* <DEDUP_REMOVED lines=15> */
[----:B------:R-:W-:Y:S05]  /*2040*/  BRA `(.L_x_51) ;  /* 0x0000000000107947 */ /* 0x000fea0003800000 */
.L_x_50:
[----:B------:R-:W0:Y:S02]  /*2050*/  MUFU.RCP R13, R10 ;  /* 0x0000000a000d7308 */ /* 0x000e240000001000 */
[----:B0-----:R-:W-:-:S04]  /*2060*/  FFMA R0, R10, R13, -1 ;  /* 0xbf8000000a007423 */ /* 0x001fc8000000000d */
[----:B------:R-:W-:-:S04]  /*2070*/  FADD.FTZ R0, -R0, -RZ ;  /* 0x800000ff00007221 */ /* 0x000fc80000010100 */
[----:B------:R-:W-:-:S07]  /*2080*/  FFMA R13, R13, R0, R13 ;  /* 0x000000000d0d7223 */ /* 0x000fce000000000d */
.L_x_51:
[----:B------:R-:W-:Y:S05]  /*2090*/  BSYNC.RECONVERGENT B1 ;  /* 0x0000000000017941 */ /* 0x000fea0003800200 */
.L_x_49:
        /* <DEDUP_REMOVED lines=22> */
.L_x_53:
[----:B------:R-:W0:Y:S02]  /*2200*/  MUFU.RCP R13, R6 ;  /* 0x00000006000d7308 */ /* 0x000e240000001000 */
[----:B0-----:R-:W-:-:S04]  /*2210*/  FFMA R0, R6, R13, -1 ;  /* 0xbf80000006007423 */ /* 0x001fc8000000000d */
[----:B------:R-:W-:-:S04]  /*2220*/  FADD.FTZ R0, -R0, -RZ ;  /* 0x800000ff00007221 */ /* 0x000fc80000010100 */
[----:B------:R-:W-:-:S07]  /*2230*/  FFMA R13, R13, R0, R13 ;  /* 0x000000000d0d7223 */ /* 0x000fce000000000d */
.L_x_54:
[----:B------:R-:W-:Y:S05]  /*2240*/  BSYNC.RECONVERGENT B1 ;  /* 0x0000000000017941 */ /* 0x000fea0003800200 */
.L_x_52:
[----:B------:R-:W0:Y:S01]  /*2250*/  LDC.64 R8, c[0x0][0x388] ;  /* 0x0000e200ff087b82 */ /* 0x000e220000000a00 */
[----:B------:R-:W-:Y:S01]  /*2260*/  UIADD3 UR4, UPT, UPT, UR4, 0x2, URZ ;  /* 0x0000000204047890 */ /* 0x000fe2000fffe0ff */
[----:B0-----:R-:W-:-:S05]  /*2270*/  IMAD.WIDE.U32 R6, R7, 0x4, R8 ;  /* 0x0000000407067825 */ /* 0x001fca00078e0008 */
[----:B------:R2:W-:Y:S06]  /*2280*/  STG.E desc[UR8][R6.64], R13 ;  /* 0x0000000d06007986 */ /* 0x0005ec000c101908 */
.L_x_48:
[----:B------:R-:W3:Y:S02]  /*2290*/  LDC R0, c[0x0][0x398] ;  /* 0x0000e600ff007b82 */ /* 0x000ee40000000800 */
[----:B---3--:R-:W-:-:S04]  /*22a0*/  LOP3.LUT R0, R0, 0x1, RZ, 0xc0, !PT ;  /* 0x0000000100007812 */ /* 0x008fc800078ec0ff */
[----:B------:R-:W-:-:S13]  /*22b0*/  ISETP.NE.U32.AND P0, PT, R0, 0x1, PT ;  /* 0x000000010000780c */ /* 0x000fda0003f05070 */
[----:B------:R-:W-:Y:S05]  /*22c0*/  @P0 EXIT ;  /* 0x000000000000094d */ /* 0x000fea0003800000 */
[----:B-12---:R-:W1:Y:S01]  /*22d0*/  LDC.64 R6, c[0x0][0x380] ;  /* 0x0000e000ff067b82 */ /* 0x006e620000000a00 */
[----:B------:R-:W-:-:S05]  /*22e0*/  IADD3 R5, PT, PT, R5, UR4, RZ ;  /* 0x0000000405057c10 */ /* 0x000fca000fffe0ff */
[----:B------:R-:W-:-:S04]  /*22f0*/  IMAD R3, R3, R5, R4 ;  /* 0x0000000503037224 */ /* 0x000fc800078e0204 */
        /* <DEDUP_REMOVED lines=12> */
[----:B------:R-:W-:Y:S05]  /*23c0*/  @P0 BRA `(.L_x_56) ;  /* 0x0000000000100947 */ /* 0x000fea0003800000 */
[----:B------:R-:W-:Y:S02]  /*23d0*/  MOV R0, R6 ;  /* 0x0000000600007202 */ /* 0x000fe40000000f00 */
[----:B------:R-:W-:-:S07]  /*23e0*/  MOV R2, 0x2400 ;  /* 0x0000240000027802 */ /* 0x000fce0000000f00 */
[----:B0-----:R-:W-:Y:S05]  /*23f0*/  CALL.REL.NOINC `($__internal_0_$__cuda_sm20_rcp_rn_f32_slowpath) ;  /* 0x0000000000287944 */ /* 0x001fea0003c00000 */
[----:B------:R-:W-:Y:S05]  /*2400*/  BRA `(.L_x_57) ;  /* 0x0000000000107947 */ /* 0x000fea0003800000 */
.L_x_56:
[----:B0-----:R-:W0:Y:S02]  /*2410*/  MUFU.RCP R13, R6 ;  /* 0x00000006000d7308 */ /* 0x001e240000001000 */
[----:B0-----:R-:W-:-:S04]  /*2420*/  FFMA R0, R6, R13, -1 ;  /* 0xbf80000006007423 */ /* 0x001fc8000000000d */
[----:B------:R-:W-:-:S04]  /*2430*/  FADD.FTZ R0, -R0, -RZ ;  /* 0x800000ff00007221 */ /* 0x000fc80000010100 */
[----:B------:R-:W-:-:S07]  /*2440*/  FFMA R13, R13, R0, R13 ;  /* 0x000000000d0d7223 */ /* 0x000fce000000000d */
.L_x_57:
[----:B------:R-:W-:Y:S05]  /*2450*/  BSYNC.RECONVERGENT B1 ;  /* 0x0000000000017941 */ /* 0x000fea0003800200 */
.L_x_55:
[----:B------:R-:W0:Y:S02]  /*2460*/  LDC.64 R4, c[0x0][0x388] ;  /* 0x0000e200ff047b82 */ /* 0x000e240000000a00 */
[----:B0-----:R-:W-:-:S05]  /*2470*/  IMAD.WIDE.U32 R2, R3, 0x4, R4 ;  /* 0x0000000403027825 */ /* 0x001fca00078e0004 */
[----:B------:R-:W-:Y:S01]  /*2480*/  STG.E desc[UR8][R2.64], R13 ;  /* 0x0000000d02007986 */ /* 0x000fe2000c101908 */
[----:B------:R-:W-:Y:S05]  /*2490*/  EXIT ;  /* 0x000000000000794d */ /* 0x000fea0003800000 */
        .weak           $__internal_0_$__cuda_sm20_rcp_rn_f32_slowpath
        .type           $__internal_0_$__cuda_sm20_rcp_rn_f32_slowpath,@function
        .size           $__internal_0_$__cuda_sm20_rcp_rn_f32_slowpath,(.L_x_63 - $__internal_0_$__cuda_sm20_rcp_rn_f32_slowpath)
$__internal_0_$__cuda_sm20_rcp_rn_f32_slowpath:
[----:B------:R-:W-:Y:S01]  /*24a0*/  SHF.L.U32 R11, R0, 0x1, RZ ;  /* 0x00000001000b7819 */ /* 0x000fe200000006ff */
[----:B------:R-:W-:Y:S03]  /*24b0*/  BSSY.RECONVERGENT B0, `(.L_x_58) ;  /* 0x0000030000007945 */ /* 0x000fe60003800200 */
[----:B------:R-:W-:-:S04]  /*24c0*/  SHF.R.U32.HI R11, RZ, 0x18, R11 ;  /* 0x00000018ff0b7819 */ /* 0x000fc8000001160b */
[----:B------:R-:W-:-:S13]  /*24d0*/  ISETP.NE.U32.AND P0, PT, R11, RZ, PT ;  /* 0x000000ff0b00720c */ /* 0x000fda0003f05070 */
[----:B------:R-:W-:Y:S05]  /*24e0*/  @P0 BRA `(.L_x_59) ;  /* 0x0000000000280947 */ /* 0x000fea0003800000 */
[----:B------:R-:W-:-:S04]  /*24f0*/  SHF.L.U32 R11, R0, 0x1, RZ ;  /* 0x00000001000b7819 */ /* 0x000fc800000006ff */
[----:B------:R-:W-:-:S13]  /*2500*/  ISETP.NE.AND P0, PT, R11, RZ, PT ;  /* 0x000000ff0b00720c */ /* 0x000fda0003f05270 */
[----:B------:R-:W-:Y:S01]  /*2510*/  @P0 FFMA R11, R0, 1.84467440737095516160e+19, RZ ;  /* 0x5f800000000b0823 */ /* 0x000fe200000000ff */
[----:B------:R-:W-:Y:S08]  /*2520*/  @!P0 MUFU.RCP R13, R0 ;  /* 0x00000000000d8308 */ /* 0x000ff00000001000 */
[----:B------:R-:W0:Y:S02]  /*2530*/  @P0 MUFU.RCP R24, R11 ;  /* 0x0000000b00180308 */ /* 0x000e240000001000 */
[----:B0-----:R-:W-:-:S04]  /*2540*/  @P0 FFMA R25, R11, R24, -1 ;  /* 0xbf8000000b190423 */ /* 0x001fc80000000018 */
[----:B------:R-:W-:-:S04]  /*2550*/  @P0 FADD.FTZ R25, -R25, -RZ ;  /* 0x800000ff19190221 */ /* 0x000fc80000010100 */
[----:B------:R-:W-:-:S04]  /*2560*/  @P0 FFMA R25, R24, R25, R24 ;  /* 0x0000001918190223 */ /* 0x000fc80000000018 */
[----:B------:R-:W-:Y:S01]  /*2570*/  @P0 FFMA R13, R25, 1.84467440737095516160e+19, RZ ;  /* 0x5f800000190d0823 */ /* 0x000fe200000000ff */
[----:B------:R-:W-:Y:S06]  /*2580*/  BRA `(.L_x_60) ;  /* 0x0000000000887947 */ /* 0x000fec0003800000 */
.L_x_59:
[----:B------:R-:W-:-:S04]  /*2590*/  IADD3 R13, PT, PT, R11, -0xfd, RZ ;  /* 0xffffff030b0d7810 */ /* 0x000fc80007ffe0ff */
[----:B------:R-:W-:-:S13]  /*25a0*/  ISETP.GT.U32.AND P0, PT, R13, 0x1, PT ;  /* 0x000000010d00780c */ /* 0x000fda0003f04070 */
[----:B------:R-:W-:Y:S05]  /*25b0*/  @P0 BRA `(.L_x_61) ;  /* 0x0000000000780947 */ /* 0x000fea0003800000 */
[----:B------:R-:W-:Y:S02]  /*25c0*/  LOP3.LUT R29, R0, 0x7fffff, RZ, 0xc0, !PT ;  /* 0x007fffff001d7812 */ /* 0x000fe400078ec0ff */
[----:B------:R-:W-:Y:S02]  /*25d0*/  IADD3 R11, PT, PT, R11, -0xfc, RZ ;  /* 0xffffff040b0b7810 */ /* 0x000fe40007ffe0ff */
[----:B------:R-:W-:-:S04]  /*25e0*/  LOP3.LUT R29, R29, 0x3f800000, RZ, 0xfc, !PT ;  /* 0x3f8000001d1d7812 */ /* 0x000fc800078efcff */
[----:B------:R-:W0:Y:S02]  /*25f0*/  MUFU.RCP R24, R29 ;  /* 0x0000001d00187308 */ /* 0x000e240000001000 */
[----:B0-----:R-:W-:-:S04]  /*2600*/  FFMA R27, R29, R24, -1 ;  /* 0xbf8000001d1b7423 */ /* 0x001fc80000000018 */
[----:B------:R-:W-:-:S04]  /*2610*/  FADD.FTZ R27, -R27, -RZ ;  /* 0x800000ff1b1b7221 */ /* 0x000fc80000010100 */
[CCC-:B------:R-:W-:Y:S01]  /*2620*/  FFMA.RM R25, R24.reuse, R27.reuse, R24.reuse ;  /* 0x0000001b18197223 */ /* 0x1c0fe20000004018 */
[----:B------:R-:W-:-:S04]  /*2630*/  FFMA.RP R24, R24, R27, R24 ;  /* 0x0000001b18187223 */ /* 0x000fc80000008018 */
[C---:B------:R-:W-:Y:S02]  /*2640*/  LOP3.LUT R26, R25.reuse, 0x7fffff, RZ, 0xc0, !PT ;  /* 0x007fffff191a7812 */ /* 0x040fe400078ec0ff */
[----:B------:R-:W-:Y:S01]  /*2650*/  FSETP.NEU.FTZ.AND P0, PT, R25, R24, PT ;  /* 0x000000181900720b */ /* 0x000fe20003f1d000 */
[----:B------:R-:W-:-:S05]  /*2660*/  HFMA2 R24, -RZ, RZ, 0, 1.78813934326171875e-07 ;  /* 0x00000003ff187431 */ /* 0x000fca00000001ff */
[-C--:B------:R-:W-:Y:S02]  /*2670*/  SHF.L.U32 R25, R24, R13.reuse, RZ ;  /* 0x0000000d18197219 */ /* 0x080fe400000006ff */
[----:B------:R-:W-:Y:S02]  /*2680*/  LOP3.LUT R24, R26, 0x800000, RZ, 0xfc, !PT ;  /* 0x008000001a187812 */ /* 0x000fe400078efcff */
[----:B------:R-:W-:Y:S02]  /*2690*/  SEL R26, RZ, 0xffffffff, !P0 ;  /* 0xffffffffff1a7807 */ /* 0x000fe40004000000 */
[----:B------:R-:W-:Y:S02]  /*26a0*/  LOP3.LUT R28, R25, R24, RZ, 0xc0, !PT ;  /* 0x00000018191c7212 */ /* 0x000fe400078ec0ff */
[----:B------:R-:W-:Y:S02]  /*26b0*/  IADD3 R26, PT, PT, -R26, RZ, RZ ;  /* 0x000000ff1a1a7210 */ /* 0x000fe40007ffe1ff */
[----:B------:R-:W-:-:S02]  /*26c0*/  SHF.R.U32.HI R28, RZ, R13, R28 ;  /* 0x0000000dff1c7219 */ /* 0x000fc4000001161c */
[--C-:B------:R-:W-:Y:S02]  /*26d0*/  LOP3.LUT P1, RZ, R26, R13, R24.reuse, 0xf8, !PT ;  /* 0x0000000d1aff7212 */ /* 0x100fe4000782f818 */
[C---:B------:R-:W-:Y:S02]  /*26e0*/  LOP3.LUT P0, RZ, R28.reuse, 0x1, RZ, 0xc0, !PT ;  /* 0x000000011cff7812 */ /* 0x040fe4000780c0ff */
[----:B------:R-:W-:Y:S02]  /*26f0*/  LOP3.LUT P2, RZ, R28, 0x2, RZ, 0xc0, !PT ;  /* 0x000000021cff7812 */ /* 0x000fe4000784c0ff */
[----:B------:R-:W-:Y:S02]  /*2700*/  SHF.R.U32.HI R11, RZ, R11, R24 ;  /* 0x0000000bff0b7219 */ /* 0x000fe40000011618 */
[----:B------:R-:W-:Y:S02]  /*2710*/  PLOP3.LUT P0, PT, P0, P1, P2, 0xe0, 0x0 ;  /* 0x000000000000781c */ /* 0x000fe40000703c20 */
[----:B------:R-:W-:-:S02]  /*2720*/  LOP3.LUT P1, RZ, R0, 0x7fffff, RZ, 0xc0, !PT ;  /* 0x007fffff00ff7812 */ /* 0x000fc4000782c0ff */
[----:B------:R-:W-:-:S04]  /*2730*/  SEL R13, RZ, 0x1, !P0 ;  /* 0x00000001ff0d7807 */ /* 0x000fc80004000000 */
[----:B------:R-:W-:-:S04]  /*2740*/  IADD3 R13, PT, PT, -R13, RZ, RZ ;  /* 0x000000ff0d0d7210 */ /* 0x000fc80007ffe1ff */
[----:B------:R-:W-:-:S13]  /*2750*/  ISETP.GE.AND P0, PT, R13, RZ, PT ;  /* 0x000000ff0d00720c */ /* 0x000fda0003f06270 */
[----:B------:R-:W-:-:S04]  /*2760*/  @!P0 IADD3 R11, PT, PT, R11, 0x1, RZ ;  /* 0x000000010b0b8810 */ /* 0x000fc80007ffe0ff */
[----:B------:R-:W-:-:S04]  /*2770*/  @!P1 SHF.L.U32 R11, R11, 0x1, RZ ;  /* 0x000000010b0b9819 */ /* 0x000fc800000006ff */
[----:B------:R-:W-:Y:S01]  /*2780*/  LOP3.LUT R13, R11, 0x80000000, R0, 0xf8, !PT ;  /* 0x800000000b0d7812 */ /* 0x000fe200078ef800 */
[----:B------:R-:W-:Y:S06]  /*2790*/  BRA `(.L_x_60) ;  /* 0x0000000000047947 */ /* 0x000fec0003800000 */
.L_x_61:
[----:B------:R0:W1:Y:S02]  /*27a0*/  MUFU.RCP R13, R0 ;  /* 0x00000000000d7308 */ /* 0x0000640000001000 */
.L_x_60:
[----:B------:R-:W-:Y:S05]  /*27b0*/  BSYNC.RECONVERGENT B0 ;  /* 0x0000000000007941 */ /* 0x000fea0003800200 */
.L_x_58:
[----:B------:R-:W-:Y:S01]  /*27c0*/  HFMA2 R25, -RZ, RZ, 0, 0 ;  /* 0x00000000ff197431 */ /* 0x000fe200000001ff */
[----:B------:R-:W-:-:S04]  /*27d0*/  MOV R24, R2 ;  /* 0x0000000200187202 */ /* 0x000fc80000000f00 */
[----:B01----:R-:W-:Y:S05]  /*27e0*/  RET.REL.NODEC R24 `(_Z12gpuYoloLayerPKfPfjjjjf) ;  /* 0xffffffd818047950 */ /* 0x003fea0003c3ffff */
.L_x_62:
[----:B------:R-:W-:-:S00]  /*27f0*/  BRA `(.L_x_62) ;  /* 0xfffffffc00fc7947 */ /* 0x000fc0000383ffff */
[----:B------:R-:W-:-:S00]  /*2800*/  NOP ;  /* 0x0000000000007918 */ /* 0x000fc00000000000 */
[----:B------:R-:W-:-:S00]  /*2810*/  NOP ;  /* 0x0000000000007918 */ /* 0x000fc00000000000 */
[----:B------:R-:W-:-:S00]  /*2820*/  NOP ;  /* 0x0000000000007918 */ /* 0x000fc00000000000 */
[----:B------:R-:W-:-:S00]  /*2830*/  NOP ;  /* 0x0000000000007918 */ /* 0x000fc00000000000 */
[----:B------:R-:W-:-:S00]  /*2840*/  NOP ;  /* 0x0000000000007918 */ /* 0x000fc00000000000 */
[----:B------:R-:W-:-:S00]  /*2850*/  NOP ;  /* 0x0000000000007918 */ /* 0x000fc00000000000 */
[----:B------:R-:W-:-:S00]  /*2860*/  NOP ;  /* 0x0000000000007918 */ /* 0x000fc00000000000 */
[----:B------:R-:W-:-:S00]  /*2870*/  NOP ;  /* 0x0000000000007918 */ /* 0x000fc00000000000 */
.L_x_63:


//--------------------- .nv.shared.reserved.0     --------------------------
	.section	.nv.shared.reserved.0,"aw",@nobits
	.weak		__nv_reservedSMEM_offset_0_alias
	.size		__nv_reservedSMEM_offset_0_alias, 0, 64
	.other		__nv_reservedSMEM_offset_0_alias,@"STO_CUDA_RESERVED_SHARED STV_DEFAULT"
__nv_reservedSMEM_offset_0_alias:
	.zero		0
	.zero		64


//--------------------- .nv.constant0._Z12gpuYoloLayerPKfPfjjjjf --------------------------
	.section	.nv.constant0._Z12gpuYoloLayerPKfPfjjjjf,"a",@progbits
	.sectionflags	@""
	.align	4
.nv.constant0._Z12gpuYoloLayerPKfPfjjjjf:
	.zero		932


//--------------------- SYMBOLS --------------------------

	.type		.nv.reservedSmem.offset0,@object
	.size		.nv.reservedSmem.offset0,0x4
